//
// Generated by NVIDIA NVVM Compiler
//
// Compiler Build ID: CL-36424714
// Cuda compilation tools, release 13.0, V13.0.88
// Based on NVVM 20.0.0
//

.version 9.0
.target sm_100
.address_size 64

	// .globl	_Z5RelaxPfS_S_S_S_S_iS_fb
.func  (.param .b64 func_retval0) __internal_accurate_pow
(
	.param .b64 __internal_accurate_pow_param_0
)
;

.visible .entry _Z5RelaxPfS_S_S_S_S_iS_fb(
	.param .u64 .ptr .align 1 _Z5RelaxPfS_S_S_S_S_iS_fb_param_0,
	.param .u64 .ptr .align 1 _Z5RelaxPfS_S_S_S_S_iS_fb_param_1,
	.param .u64 .ptr .align 1 _Z5RelaxPfS_S_S_S_S_iS_fb_param_2,
	.param .u64 .ptr .align 1 _Z5RelaxPfS_S_S_S_S_iS_fb_param_3,
	.param .u64 .ptr .align 1 _Z5RelaxPfS_S_S_S_S_iS_fb_param_4,
	.param .u64 .ptr .align 1 _Z5RelaxPfS_S_S_S_S_iS_fb_param_5,
	.param .u32 _Z5RelaxPfS_S_S_S_S_iS_fb_param_6,
	.param .u64 .ptr .align 1 _Z5RelaxPfS_S_S_S_S_iS_fb_param_7,
	.param .f32 _Z5RelaxPfS_S_S_S_S_iS_fb_param_8,
	.param .u8 _Z5RelaxPfS_S_S_S_S_iS_fb_param_9
)
{
	.reg .pred 	%p<41>;
	.reg .b16 	%rs<3>;
	.reg .b32 	%r<79>;
	.reg .b32 	%f<112>;
	.reg .b64 	%rd<57>;
	.reg .b64 	%fd<71>;

	ld.param.u64 	%rd9, [_Z5RelaxPfS_S_S_S_S_iS_fb_param_0];
	ld.param.u64 	%rd10, [_Z5RelaxPfS_S_S_S_S_iS_fb_param_1];
	ld.param.u64 	%rd11, [_Z5RelaxPfS_S_S_S_S_iS_fb_param_2];
	ld.param.u64 	%rd12, [_Z5RelaxPfS_S_S_S_S_iS_fb_param_3];
	ld.param.u64 	%rd13, [_Z5RelaxPfS_S_S_S_S_iS_fb_param_4];
	ld.param.u64 	%rd14, [_Z5RelaxPfS_S_S_S_S_iS_fb_param_5];
	ld.param.u32 	%r13, [_Z5RelaxPfS_S_S_S_S_iS_fb_param_6];
	ld.param.u64 	%rd15, [_Z5RelaxPfS_S_S_S_S_iS_fb_param_7];
	cvta.to.global.u64 	%rd1, %rd15;
	cvta.to.global.u64 	%rd2, %rd14;
	cvta.to.global.u64 	%rd3, %rd13;
	cvta.to.global.u64 	%rd4, %rd12;
	cvta.to.global.u64 	%rd5, %rd11;
	cvta.to.global.u64 	%rd6, %rd10;
	cvta.to.global.u64 	%rd7, %rd9;
	mov.u32 	%r14, %ntid.x;
	mov.u32 	%r15, %ctaid.x;
	mov.u32 	%r16, %tid.x;
	mad.lo.s32 	%r1, %r14, %r15, %r16;
	div.s32 	%r3, %r1, %r13;
	mul.lo.s32 	%r17, %r3, %r13;
	sub.s32 	%r2, %r1, %r17;
	setp.eq.s32 	%p1, %r2, 0;
	@%p1 bra 	$L__BB0_28;
	shl.b32 	%r18, %r13, 1;
	mul.hi.s32 	%r19, %r18, 1431655766;
	shr.u32 	%r20, %r19, 31;
	add.s32 	%r21, %r19, %r20;
	max.s32 	%r22, %r2, %r3;
	setp.gt.s32 	%p2, %r22, %r21;
	@%p2 bra 	$L__BB0_28;
	ld.param.s8 	%rs2, [_Z5RelaxPfS_S_S_S_S_iS_fb_param_9];
	setp.eq.s16 	%p3, %rs2, 0;
	@%p3 bra 	$L__BB0_23;
	shr.u32 	%r23, %r13, 31;
	add.s32 	%r24, %r13, %r23;
	shr.s32 	%r25, %r24, 1;
	shr.s32 	%r26, %r13, 31;
	shr.u32 	%r27, %r26, 29;
	add.s32 	%r28, %r13, %r27;
	shr.s32 	%r29, %r28, 3;
	add.s32 	%r4, %r25, %r29;
	setp.eq.s32 	%p4, %r2, %r4;
	add.s32 	%r5, %r25, 3;
	setp.le.s32 	%p5, %r3, %r5;
	and.pred  	%p6, %p4, %p5;
	@%p6 bra 	$L__BB0_5;
	setp.gt.s32 	%p7, %r2, %r4;
	setp.ne.s32 	%p8, %r3, %r5;
	or.pred  	%p9, %p7, %p8;
	@%p9 bra 	$L__BB0_28;
$L__BB0_5:
	mul.wide.s32 	%rd16, %r1, 4;
	add.s64 	%rd8, %rd7, %rd16;
	ld.global.f32 	%f1, [%rd8];
	sub.s32 	%r30, %r1, %r13;
	mul.wide.s32 	%rd17, %r30, 4;
	add.s64 	%rd18, %rd7, %rd17;
	ld.global.f32 	%f2, [%rd18];
	add.f32 	%f9, %f1, %f2;
	ld.global.f32 	%f3, [%rd8+-4];
	sub.f32 	%f10, %f9, %f3;
	ld.global.f32 	%f4, [%rd18+-4];
	sub.f32 	%f5, %f10, %f4;
	cvt.f64.f32 	%fd1, %f5;
	{
	.reg .b32 %temp; 
	mov.b64 	{%temp, %r6}, %fd1;
	}
	mov.f64 	%fd23, 0d4000000000000000;
	{
	.reg .b32 %temp; 
	mov.b64 	{%temp, %r31}, %fd23;
	}
	and.b32  	%r8, %r31, 2146435072;
	setp.eq.s32 	%p10, %r8, 1062207488;
	abs.f64 	%fd2, %fd1;
	{ // callseq 0, 0
	.param .b64 param0;
	st.param.f64 	[param0], %fd2;
	.param .b64 retval0;
	call.uni (retval0), 
	__internal_accurate_pow, 
	(
	param0
	);
	ld.param.f64 	%fd24, [retval0];
	} // callseq 0
	setp.lt.s32 	%p11, %r6, 0;
	neg.f64 	%fd26, %fd24;
	selp.f64 	%fd27, %fd26, %fd24, %p10;
	selp.f64 	%fd67, %fd27, %fd24, %p11;
	setp.neu.f32 	%p12, %f5, 0f00000000;
	@%p12 bra 	$L__BB0_7;
	setp.eq.s32 	%p13, %r8, 1062207488;
	selp.b32 	%r32, %r6, 0, %p13;
	setp.lt.s32 	%p14, %r31, 0;
	or.b32  	%r33, %r32, 2146435072;
	selp.b32 	%r34, %r33, %r32, %p14;
	mov.b32 	%r35, 0;
	mov.b64 	%fd67, {%r35, %r34};
$L__BB0_7:
	add.f64 	%fd28, %fd1, 0d4000000000000000;
	{
	.reg .b32 %temp; 
	mov.b64 	{%temp, %r36}, %fd28;
	}
	and.b32  	%r37, %r36, 2146435072;
	setp.ne.s32 	%p15, %r37, 2146435072;
	@%p15 bra 	$L__BB0_12;
	setp.num.f32 	%p16, %f5, %f5;
	@%p16 bra 	$L__BB0_10;
	mov.f64 	%fd29, 0d4000000000000000;
	add.rn.f64 	%fd67, %fd1, %fd29;
	bra.uni 	$L__BB0_12;
$L__BB0_10:
	setp.neu.f64 	%p17, %fd2, 0d7FF0000000000000;
	@%p17 bra 	$L__BB0_12;
	setp.lt.s32 	%p18, %r6, 0;
	setp.eq.s32 	%p19, %r8, 1062207488;
	setp.lt.s32 	%p20, %r31, 0;
	selp.b32 	%r39, 0, 2146435072, %p20;
	and.b32  	%r40, %r31, 2147483647;
	setp.ne.s32 	%p21, %r40, 1071644672;
	or.b32  	%r41, %r39, -2147483648;
	selp.b32 	%r42, %r41, %r39, %p21;
	selp.b32 	%r43, %r42, %r39, %p19;
	selp.b32 	%r44, %r43, %r39, %p18;
	mov.b32 	%r45, 0;
	mov.b64 	%fd67, {%r45, %r44};
$L__BB0_12:
	setp.eq.s32 	%p22, %r8, 1062207488;
	setp.eq.f32 	%p23, %f5, 0f3F800000;
	selp.f64 	%fd9, 0d3FF0000000000000, %fd67, %p23;
	add.f32 	%f11, %f3, %f1;
	sub.f32 	%f12, %f11, %f4;
	sub.f32 	%f6, %f12, %f2;
	cvt.f64.f32 	%fd10, %f6;
	{
	.reg .b32 %temp; 
	mov.b64 	{%temp, %r9}, %fd10;
	}
	abs.f64 	%fd11, %fd10;
	{ // callseq 1, 0
	.param .b64 param0;
	st.param.f64 	[param0], %fd11;
	.param .b64 retval0;
	call.uni (retval0), 
	__internal_accurate_pow, 
	(
	param0
	);
	ld.param.f64 	%fd30, [retval0];
	} // callseq 1
	setp.lt.s32 	%p24, %r9, 0;
	neg.f64 	%fd32, %fd30;
	selp.f64 	%fd33, %fd32, %fd30, %p22;
	selp.f64 	%fd69, %fd33, %fd30, %p24;
	setp.neu.f32 	%p25, %f6, 0f00000000;
	@%p25 bra 	$L__BB0_14;
	setp.eq.s32 	%p26, %r8, 1062207488;
	selp.b32 	%r47, %r9, 0, %p26;
	setp.lt.s32 	%p27, %r31, 0;
	or.b32  	%r48, %r47, 2146435072;
	selp.b32 	%r49, %r48, %r47, %p27;
	mov.b32 	%r50, 0;
	mov.b64 	%fd69, {%r50, %r49};
$L__BB0_14:
	add.f64 	%fd34, %fd10, 0d4000000000000000;
	{
	.reg .b32 %temp; 
	mov.b64 	{%temp, %r51}, %fd34;
	}
	and.b32  	%r52, %r51, 2146435072;
	setp.ne.s32 	%p28, %r52, 2146435072;
	@%p28 bra 	$L__BB0_19;
	setp.num.f32 	%p29, %f6, %f6;
	@%p29 bra 	$L__BB0_17;
	mov.f64 	%fd35, 0d4000000000000000;
	add.rn.f64 	%fd69, %fd10, %fd35;
	bra.uni 	$L__BB0_19;
$L__BB0_17:
	setp.neu.f64 	%p30, %fd11, 0d7FF0000000000000;
	@%p30 bra 	$L__BB0_19;
	setp.lt.s32 	%p31, %r9, 0;
	setp.eq.s32 	%p32, %r8, 1062207488;
	setp.lt.s32 	%p33, %r31, 0;
	selp.b32 	%r54, 0, 2146435072, %p33;
	and.b32  	%r55, %r31, 2147483647;
	setp.ne.s32 	%p34, %r55, 1071644672;
	or.b32  	%r56, %r54, -2147483648;
	selp.b32 	%r57, %r56, %r54, %p34;
	selp.b32 	%r58, %r57, %r54, %p32;
	selp.b32 	%r59, %r58, %r54, %p31;
	mov.b32 	%r60, 0;
	mov.b64 	%fd69, {%r60, %r59};
$L__BB0_19:
	ld.param.f32 	%f107, [_Z5RelaxPfS_S_S_S_S_iS_fb_param_8];
	add.f32 	%f13, %f107, %f107;
	cvt.f64.f32 	%fd36, %f13;
	setp.eq.f32 	%p35, %f6, 0f3F800000;
	selp.f64 	%fd37, 0d3FF0000000000000, %fd69, %p35;
	div.rn.f64 	%fd38, %fd37, %fd36;
	div.rn.f64 	%fd39, %fd9, %fd36;
	add.f64 	%fd40, %fd39, %fd38;
	sqrt.rn.f64 	%fd41, %fd40;
	cvt.rn.f32.f64 	%f14, %fd41;
	mul.f32 	%f15, %f14, %f14;
	mul.f32 	%f16, %f15, 0f3F000000;
	cvt.f64.f32 	%fd42, %f16;
	div.rn.f64 	%fd18, %fd42, 0dBFC47AE147AE147B;
	fma.rn.f64 	%fd43, %fd18, 0d3FF71547652B82FE, 0d4338000000000000;
	{
	.reg .b32 %temp; 
	mov.b64 	{%r10, %temp}, %fd43;
	}
	mov.f64 	%fd44, 0dC338000000000000;
	add.rn.f64 	%fd45, %fd43, %fd44;
	fma.rn.f64 	%fd46, %fd45, 0dBFE62E42FEFA39EF, %fd18;
	fma.rn.f64 	%fd47, %fd45, 0dBC7ABC9E3B39803F, %fd46;
	fma.rn.f64 	%fd48, %fd47, 0d3E5ADE1569CE2BDF, 0d3E928AF3FCA213EA;
	fma.rn.f64 	%fd49, %fd48, %fd47, 0d3EC71DEE62401315;
	fma.rn.f64 	%fd50, %fd49, %fd47, 0d3EFA01997C89EB71;
	fma.rn.f64 	%fd51, %fd50, %fd47, 0d3F2A01A014761F65;
	fma.rn.f64 	%fd52, %fd51, %fd47, 0d3F56C16C1852B7AF;
	fma.rn.f64 	%fd53, %fd52, %fd47, 0d3F81111111122322;
	fma.rn.f64 	%fd54, %fd53, %fd47, 0d3FA55555555502A1;
	fma.rn.f64 	%fd55, %fd54, %fd47, 0d3FC5555555555511;
	fma.rn.f64 	%fd56, %fd55, %fd47, 0d3FE000000000000B;
	fma.rn.f64 	%fd57, %fd56, %fd47, 0d3FF0000000000000;
	fma.rn.f64 	%fd58, %fd57, %fd47, 0d3FF0000000000000;
	{
	.reg .b32 %temp; 
	mov.b64 	{%r11, %temp}, %fd58;
	}
	{
	.reg .b32 %temp; 
	mov.b64 	{%temp, %r12}, %fd58;
	}
	shl.b32 	%r61, %r10, 20;
	add.s32 	%r62, %r61, %r12;
	mov.b64 	%fd70, {%r11, %r62};
	{
	.reg .b32 %temp; 
	mov.b64 	{%temp, %r63}, %fd18;
	}
	mov.b32 	%f17, %r63;
	abs.f32 	%f7, %f17;
	setp.lt.f32 	%p36, %f7, 0f4086232B;
	@%p36 bra 	$L__BB0_22;
	setp.lt.f64 	%p37, %fd18, 0d0000000000000000;
	add.f64 	%fd59, %fd18, 0d7FF0000000000000;
	selp.f64 	%fd70, 0d0000000000000000, %fd59, %p37;
	setp.geu.f32 	%p38, %f7, 0f40874800;
	@%p38 bra 	$L__BB0_22;
	shr.u32 	%r64, %r10, 31;
	add.s32 	%r65, %r10, %r64;
	shr.s32 	%r66, %r65, 1;
	shl.b32 	%r67, %r66, 20;
	add.s32 	%r68, %r12, %r67;
	mov.b64 	%fd60, {%r11, %r68};
	sub.s32 	%r69, %r10, %r66;
	shl.b32 	%r70, %r69, 20;
	add.s32 	%r71, %r70, 1072693248;
	mov.b32 	%r72, 0;
	mov.b64 	%fd61, {%r72, %r71};
	mul.f64 	%fd70, %fd61, %fd60;
$L__BB0_22:
	ld.param.f32 	%f108, [_Z5RelaxPfS_S_S_S_S_iS_fb_param_8];
	mul.f64 	%fd62, %fd70, 0d40B9640000000000;
	div.rn.f64 	%fd63, %fd62, 0d3FD999999999999A;
	div.rn.f64 	%fd64, %fd63, 0d40040D931FF62705;
	add.f64 	%fd65, %fd64, 0d3FF0000000000000;
	cvt.rn.f32.f64 	%f18, %fd65;
	mul.f32 	%f19, %f108, %f18;
	ld.global.f32 	%f20, [%rd8+4];
	mul.f32 	%f21, %f20, %f19;
	fma.rn.f32 	%f22, %f108, %f3, %f21;
	add.f32 	%f23, %f108, %f19;
	div.rn.f32 	%f24, %f22, %f23;
	add.s64 	%rd20, %rd6, %rd16;
	st.global.f32 	[%rd20], %f24;
	bra.uni 	$L__BB0_28;
$L__BB0_23:
	setp.ne.s32 	%p39, %r3, 0;
	@%p39 bra 	$L__BB0_25;
	ld.param.f32 	%f111, [_Z5RelaxPfS_S_S_S_S_iS_fb_param_8];
	mul.wide.s32 	%rd46, %r1, 4;
	add.s64 	%rd47, %rd5, %rd46;
	ld.global.f32 	%f80, [%rd47];
	add.s64 	%rd48, %rd4, %rd46;
	ld.global.f32 	%f81, [%rd48];
	add.s64 	%rd49, %rd3, %rd46;
	ld.global.f32 	%f82, [%rd49];
	add.s64 	%rd50, %rd2, %rd46;
	ld.global.f32 	%f83, [%rd50];
	mul.f32 	%f84, %f111, 0fB5A8ABE2;
	mul.f32 	%f85, %f111, %f84;
	add.s64 	%rd51, %rd1, %rd46;
	ld.global.f32 	%f86, [%rd51+4];
	mul.wide.s32 	%rd52, %r13, 4;
	add.s64 	%rd53, %rd51, %rd52;
	ld.global.f32 	%f87, [%rd53+4];
	add.f32 	%f88, %f86, %f87;
	ld.global.f32 	%f89, [%rd53];
	add.f32 	%f90, %f88, %f89;
	ld.global.f32 	%f91, [%rd51];
	add.f32 	%f92, %f90, %f91;
	mul.f32 	%f93, %f85, %f92;
	mul.f32 	%f94, %f93, 0f3E800000;
	add.s64 	%rd54, %rd7, %rd46;
	ld.global.f32 	%f95, [%rd54+4];
	add.s64 	%rd55, %rd54, %rd52;
	ld.global.f32 	%f96, [%rd55];
	mul.f32 	%f97, %f81, %f96;
	fma.rn.f32 	%f98, %f80, %f95, %f97;
	ld.global.f32 	%f99, [%rd54+-4];
	fma.rn.f32 	%f100, %f82, %f99, %f98;
	fma.rn.f32 	%f101, %f83, %f96, %f100;
	fma.rn.f32 	%f102, %f94, 0f40000000, %f101;
	add.f32 	%f103, %f80, %f81;
	add.f32 	%f104, %f103, %f82;
	add.f32 	%f105, %f104, %f83;
	div.rn.f32 	%f106, %f102, %f105;
	add.s64 	%rd56, %rd6, %rd46;
	st.global.f32 	[%rd56], %f106;
	bra.uni 	$L__BB0_28;
$L__BB0_25:
	mul.hi.s32 	%r73, %r13, 1431655766;
	shr.u32 	%r74, %r73, 31;
	add.s32 	%r75, %r73, %r74;
	add.s32 	%r76, %r75, -2;
	setp.ne.s32 	%p40, %r3, %r76;
	@%p40 bra 	$L__BB0_27;
	ld.param.f32 	%f110, [_Z5RelaxPfS_S_S_S_S_iS_fb_param_8];
	mul.wide.s32 	%rd34, %r1, 4;
	add.s64 	%rd35, %rd5, %rd34;
	ld.global.f32 	%f53, [%rd35];
	add.s64 	%rd36, %rd4, %rd34;
	ld.global.f32 	%f54, [%rd36];
	add.s64 	%rd37, %rd3, %rd34;
	ld.global.f32 	%f55, [%rd37];
	add.s64 	%rd38, %rd2, %rd34;
	ld.global.f32 	%f56, [%rd38];
	mul.f32 	%f57, %f110, 0fB5A8ABE2;
	mul.f32 	%f58, %f110, %f57;
	add.s64 	%rd39, %rd1, %rd34;
	ld.global.f32 	%f59, [%rd39+4];
	mul.wide.s32 	%rd40, %r13, 4;
	add.s64 	%rd41, %rd39, %rd40;
	ld.global.f32 	%f60, [%rd41+4];
	add.f32 	%f61, %f59, %f60;
	ld.global.f32 	%f62, [%rd41];
	add.f32 	%f63, %f61, %f62;
	ld.global.f32 	%f64, [%rd39];
	add.f32 	%f65, %f63, %f64;
	mul.f32 	%f66, %f58, %f65;
	mul.f32 	%f67, %f66, 0f3E800000;
	add.s64 	%rd42, %rd7, %rd34;
	ld.global.f32 	%f68, [%rd42+4];
	sub.s32 	%r78, %r1, %r13;
	mul.wide.s32 	%rd43, %r78, 4;
	add.s64 	%rd44, %rd7, %rd43;
	ld.global.f32 	%f69, [%rd44];
	mul.f32 	%f70, %f54, %f69;
	fma.rn.f32 	%f71, %f53, %f68, %f70;
	ld.global.f32 	%f72, [%rd42+-4];
	fma.rn.f32 	%f73, %f55, %f72, %f71;
	fma.rn.f32 	%f74, %f56, %f69, %f73;
	fma.rn.f32 	%f75, %f67, 0f40000000, %f74;
	add.f32 	%f76, %f53, %f54;
	add.f32 	%f77, %f76, %f55;
	add.f32 	%f78, %f77, %f56;
	div.rn.f32 	%f79, %f75, %f78;
	add.s64 	%rd45, %rd6, %rd34;
	st.global.f32 	[%rd45], %f79;
	bra.uni 	$L__BB0_28;
$L__BB0_27:
	ld.param.f32 	%f109, [_Z5RelaxPfS_S_S_S_S_iS_fb_param_8];
	mul.wide.s32 	%rd21, %r1, 4;
	add.s64 	%rd22, %rd5, %rd21;
	ld.global.f32 	%f25, [%rd22];
	add.s64 	%rd23, %rd4, %rd21;
	ld.global.f32 	%f26, [%rd23];
	add.s64 	%rd24, %rd3, %rd21;
	ld.global.f32 	%f27, [%rd24];
	add.s64 	%rd25, %rd2, %rd21;
	ld.global.f32 	%f28, [%rd25];
	mul.f32 	%f29, %f109, 0fB5A8ABE2;
	mul.f32 	%f30, %f109, %f29;
	add.s64 	%rd26, %rd1, %rd21;
	ld.global.f32 	%f31, [%rd26+4];
	mul.wide.s32 	%rd27, %r13, 4;
	add.s64 	%rd28, %rd26, %rd27;
	ld.global.f32 	%f32, [%rd28+4];
	add.f32 	%f33, %f31, %f32;
	ld.global.f32 	%f34, [%rd28];
	add.f32 	%f35, %f33, %f34;
	ld.global.f32 	%f36, [%rd26];
	add.f32 	%f37, %f35, %f36;
	mul.f32 	%f38, %f30, %f37;
	mul.f32 	%f39, %f38, 0f3E800000;
	add.s64 	%rd29, %rd7, %rd21;
	ld.global.f32 	%f40, [%rd29+4];
	add.s64 	%rd30, %rd29, %rd27;
	ld.global.f32 	%f41, [%rd30];
	mul.f32 	%f42, %f26, %f41;
	fma.rn.f32 	%f43, %f25, %f40, %f42;
	ld.global.f32 	%f44, [%rd29+-4];
	fma.rn.f32 	%f45, %f27, %f44, %f43;
	sub.s32 	%r77, %r1, %r13;
	mul.wide.s32 	%rd31, %r77, 4;
	add.s64 	%rd32, %rd7, %rd31;
	ld.global.f32 	%f46, [%rd32];
	fma.rn.f32 	%f47, %f28, %f46, %f45;
	fma.rn.f32 	%f48, %f39, 0f40000000, %f47;
	add.f32 	%f49, %f25, %f26;
	add.f32 	%f50, %f49, %f27;
	add.f32 	%f51, %f50, %f28;
	div.rn.f32 	%f52, %f48, %f51;
	add.s64 	%rd33, %rd6, %rd21;
	st.global.f32 	[%rd33], %f52;
$L__BB0_28:
	ret;

}
	// .globl	_Z4AlphPfS_S_S_S_if
.visible .entry _Z4AlphPfS_S_S_S_if(
	.param .u64 .ptr .align 1 _Z4AlphPfS_S_S_S_if_param_0,
	.param .u64 .ptr .align 1 _Z4AlphPfS_S_S_S_if_param_1,
	.param .u64 .ptr .align 1 _Z4AlphPfS_S_S_S_if_param_2,
	.param .u64 .ptr .align 1 _Z4AlphPfS_S_S_S_if_param_3,
	.param .u64 .ptr .align 1 _Z4AlphPfS_S_S_S_if_param_4,
	.param .u32 _Z4AlphPfS_S_S_S_if_param_5,
	.param .f32 _Z4AlphPfS_S_S_S_if_param_6
)
{
	.reg .pred 	%p<124>;
	.reg .b32 	%r<214>;
	.reg .b32 	%f<72>;
	.reg .b64 	%rd<25>;
	.reg .b64 	%fd<275>;

	ld.param.u64 	%rd4, [_Z4AlphPfS_S_S_S_if_param_0];
	ld.param.u64 	%rd8, [_Z4AlphPfS_S_S_S_if_param_4];
	ld.param.u32 	%r26, [_Z4AlphPfS_S_S_S_if_param_5];
	ld.param.f32 	%f25, [_Z4AlphPfS_S_S_S_if_param_6];
	mov.u32 	%r27, %ntid.x;
	mov.u32 	%r28, %ctaid.x;
	mov.u32 	%r29, %tid.x;
	mad.lo.s32 	%r1, %r27, %r28, %r29;
	div.s32 	%r3, %r1, %r26;
	mul.lo.s32 	%r30, %r3, %r26;
	sub.s32 	%r2, %r1, %r30;
	setp.lt.s32 	%p1, %r1, %r26;
	setp.eq.s32 	%p2, %r2, 0;
	or.pred  	%p3, %p1, %p2;
	@%p3 bra 	$L__BB1_72;
	shl.b32 	%r31, %r26, 1;
	mul.hi.s32 	%r32, %r31, 1431655766;
	shr.u32 	%r33, %r32, 31;
	add.s32 	%r34, %r32, %r33;
	max.s32 	%r35, %r2, %r3;
	setp.gt.s32 	%p4, %r35, %r34;
	@%p4 bra 	$L__BB1_72;
	mul.hi.s32 	%r36, %r26, 1431655766;
	shr.u32 	%r37, %r36, 31;
	add.s32 	%r38, %r36, %r37;
	shr.s32 	%r39, %r26, 31;
	shr.u32 	%r40, %r39, 29;
	add.s32 	%r41, %r26, %r40;
	shr.s32 	%r42, %r41, 3;
	add.s32 	%r43, %r38, %r42;
	setp.lt.s32 	%p5, %r2, %r43;
	add.s32 	%r44, %r38, 3;
	setp.lt.s32 	%p6, %r3, %r44;
	and.pred  	%p7, %p5, %p6;
	@%p7 bra 	$L__BB1_72;
	cvta.to.global.u64 	%rd9, %rd4;
	mul.wide.s32 	%rd10, %r1, 4;
	add.s64 	%rd1, %rd9, %rd10;
	ld.global.f32 	%f1, [%rd1+4];
	sub.s32 	%r45, %r1, %r26;
	mul.wide.s32 	%rd11, %r45, 4;
	add.s64 	%rd2, %rd9, %rd11;
	ld.global.f32 	%f2, [%rd2+4];
	add.f32 	%f26, %f1, %f2;
	ld.global.f32 	%f3, [%rd1];
	sub.f32 	%f27, %f26, %f3;
	ld.global.f32 	%f4, [%rd2];
	sub.f32 	%f5, %f27, %f4;
	cvt.f64.f32 	%fd1, %f5;
	{
	.reg .b32 %temp; 
	mov.b64 	{%temp, %r4}, %fd1;
	}
	mov.f64 	%fd90, 0d4000000000000000;
	{
	.reg .b32 %temp; 
	mov.b64 	{%temp, %r46}, %fd90;
	}
	and.b32  	%r6, %r46, 2146435072;
	setp.eq.s32 	%p8, %r6, 1062207488;
	abs.f64 	%fd2, %fd1;
	{ // callseq 2, 0
	.param .b64 param0;
	st.param.f64 	[param0], %fd2;
	.param .b64 retval0;
	call.uni (retval0), 
	__internal_accurate_pow, 
	(
	param0
	);
	ld.param.f64 	%fd91, [retval0];
	} // callseq 2
	setp.lt.s32 	%p9, %r4, 0;
	neg.f64 	%fd93, %fd91;
	selp.f64 	%fd94, %fd93, %fd91, %p8;
	selp.f64 	%fd256, %fd94, %fd91, %p9;
	setp.neu.f32 	%p10, %f5, 0f00000000;
	@%p10 bra 	$L__BB1_5;
	setp.eq.s32 	%p11, %r6, 1062207488;
	selp.b32 	%r47, %r4, 0, %p11;
	setp.lt.s32 	%p12, %r46, 0;
	or.b32  	%r48, %r47, 2146435072;
	selp.b32 	%r49, %r48, %r47, %p12;
	mov.b32 	%r50, 0;
	mov.b64 	%fd256, {%r50, %r49};
$L__BB1_5:
	add.f64 	%fd95, %fd1, 0d4000000000000000;
	{
	.reg .b32 %temp; 
	mov.b64 	{%temp, %r51}, %fd95;
	}
	and.b32  	%r52, %r51, 2146435072;
	setp.ne.s32 	%p13, %r52, 2146435072;
	@%p13 bra 	$L__BB1_10;
	setp.num.f32 	%p14, %f5, %f5;
	@%p14 bra 	$L__BB1_8;
	mov.f64 	%fd96, 0d4000000000000000;
	add.rn.f64 	%fd256, %fd1, %fd96;
	bra.uni 	$L__BB1_10;
$L__BB1_8:
	setp.neu.f64 	%p15, %fd2, 0d7FF0000000000000;
	@%p15 bra 	$L__BB1_10;
	setp.lt.s32 	%p16, %r4, 0;
	setp.eq.s32 	%p17, %r6, 1062207488;
	setp.lt.s32 	%p18, %r46, 0;
	selp.b32 	%r54, 0, 2146435072, %p18;
	and.b32  	%r55, %r46, 2147483647;
	setp.ne.s32 	%p19, %r55, 1071644672;
	or.b32  	%r56, %r54, -2147483648;
	selp.b32 	%r57, %r56, %r54, %p19;
	selp.b32 	%r58, %r57, %r54, %p17;
	selp.b32 	%r59, %r58, %r54, %p16;
	mov.b32 	%r60, 0;
	mov.b64 	%fd256, {%r60, %r59};
$L__BB1_10:
	setp.eq.s32 	%p20, %r6, 1062207488;
	setp.eq.f32 	%p21, %f5, 0f3F800000;
	selp.f64 	%fd9, 0d3FF0000000000000, %fd256, %p21;
	add.f32 	%f28, %f25, %f25;
	cvt.f64.f32 	%fd10, %f28;
	add.f32 	%f29, %f3, %f1;
	sub.f32 	%f30, %f29, %f2;
	sub.f32 	%f6, %f30, %f4;
	cvt.f64.f32 	%fd11, %f6;
	{
	.reg .b32 %temp; 
	mov.b64 	{%temp, %r7}, %fd11;
	}
	abs.f64 	%fd12, %fd11;
	{ // callseq 3, 0
	.param .b64 param0;
	st.param.f64 	[param0], %fd12;
	.param .b64 retval0;
	call.uni (retval0), 
	__internal_accurate_pow, 
	(
	param0
	);
	ld.param.f64 	%fd97, [retval0];
	} // callseq 3
	setp.lt.s32 	%p22, %r7, 0;
	neg.f64 	%fd99, %fd97;
	selp.f64 	%fd100, %fd99, %fd97, %p20;
	selp.f64 	%fd258, %fd100, %fd97, %p22;
	setp.neu.f32 	%p23, %f6, 0f00000000;
	@%p23 bra 	$L__BB1_12;
	selp.b32 	%r62, %r7, 0, %p20;
	setp.lt.s32 	%p25, %r46, 0;
	or.b32  	%r63, %r62, 2146435072;
	selp.b32 	%r64, %r63, %r62, %p25;
	mov.b32 	%r65, 0;
	mov.b64 	%fd258, {%r65, %r64};
$L__BB1_12:
	add.f64 	%fd101, %fd11, 0d4000000000000000;
	{
	.reg .b32 %temp; 
	mov.b64 	{%temp, %r66}, %fd101;
	}
	and.b32  	%r67, %r66, 2146435072;
	setp.ne.s32 	%p26, %r67, 2146435072;
	@%p26 bra 	$L__BB1_17;
	setp.num.f32 	%p27, %f6, %f6;
	@%p27 bra 	$L__BB1_15;
	mov.f64 	%fd102, 0d4000000000000000;
	add.rn.f64 	%fd258, %fd11, %fd102;
	bra.uni 	$L__BB1_17;
$L__BB1_15:
	setp.neu.f64 	%p28, %fd12, 0d7FF0000000000000;
	@%p28 bra 	$L__BB1_17;
	setp.lt.s32 	%p29, %r7, 0;
	setp.eq.s32 	%p30, %r6, 1062207488;
	setp.lt.s32 	%p31, %r46, 0;
	selp.b32 	%r69, 0, 2146435072, %p31;
	and.b32  	%r70, %r46, 2147483647;
	setp.ne.s32 	%p32, %r70, 1071644672;
	or.b32  	%r71, %r69, -2147483648;
	selp.b32 	%r72, %r71, %r69, %p32;
	selp.b32 	%r73, %r72, %r69, %p30;
	selp.b32 	%r74, %r73, %r69, %p29;
	mov.b32 	%r75, 0;
	mov.b64 	%fd258, {%r75, %r74};
$L__BB1_17:
	setp.eq.f32 	%p33, %f6, 0f3F800000;
	selp.f64 	%fd103, 0d3FF0000000000000, %fd258, %p33;
	div.rn.f64 	%fd104, %fd103, %fd10;
	div.rn.f64 	%fd105, %fd9, %fd10;
	add.f64 	%fd106, %fd105, %fd104;
	sqrt.rn.f64 	%fd107, %fd106;
	cvt.rn.f32.f64 	%f31, %fd107;
	mul.f32 	%f32, %f31, %f31;
	mul.f32 	%f33, %f32, 0f3F000000;
	cvt.f64.f32 	%fd108, %f33;
	div.rn.f64 	%fd19, %fd108, 0dBFC47AE147AE147B;
	fma.rn.f64 	%fd109, %fd19, 0d3FF71547652B82FE, 0d4338000000000000;
	{
	.reg .b32 %temp; 
	mov.b64 	{%r8, %temp}, %fd109;
	}
	mov.f64 	%fd110, 0dC338000000000000;
	add.rn.f64 	%fd111, %fd109, %fd110;
	fma.rn.f64 	%fd112, %fd111, 0dBFE62E42FEFA39EF, %fd19;
	fma.rn.f64 	%fd113, %fd111, 0dBC7ABC9E3B39803F, %fd112;
	fma.rn.f64 	%fd114, %fd113, 0d3E5ADE1569CE2BDF, 0d3E928AF3FCA213EA;
	fma.rn.f64 	%fd115, %fd114, %fd113, 0d3EC71DEE62401315;
	fma.rn.f64 	%fd116, %fd115, %fd113, 0d3EFA01997C89EB71;
	fma.rn.f64 	%fd117, %fd116, %fd113, 0d3F2A01A014761F65;
	fma.rn.f64 	%fd118, %fd117, %fd113, 0d3F56C16C1852B7AF;
	fma.rn.f64 	%fd119, %fd118, %fd113, 0d3F81111111122322;
	fma.rn.f64 	%fd120, %fd119, %fd113, 0d3FA55555555502A1;
	fma.rn.f64 	%fd121, %fd120, %fd113, 0d3FC5555555555511;
	fma.rn.f64 	%fd122, %fd121, %fd113, 0d3FE000000000000B;
	fma.rn.f64 	%fd123, %fd122, %fd113, 0d3FF0000000000000;
	fma.rn.f64 	%fd124, %fd123, %fd113, 0d3FF0000000000000;
	{
	.reg .b32 %temp; 
	mov.b64 	{%r9, %temp}, %fd124;
	}
	{
	.reg .b32 %temp; 
	mov.b64 	{%temp, %r10}, %fd124;
	}
	shl.b32 	%r76, %r8, 20;
	add.s32 	%r77, %r76, %r10;
	mov.b64 	%fd259, {%r9, %r77};
	{
	.reg .b32 %temp; 
	mov.b64 	{%temp, %r78}, %fd19;
	}
	mov.b32 	%f34, %r78;
	abs.f32 	%f7, %f34;
	setp.lt.f32 	%p34, %f7, 0f4086232B;
	@%p34 bra 	$L__BB1_20;
	setp.lt.f64 	%p35, %fd19, 0d0000000000000000;
	add.f64 	%fd125, %fd19, 0d7FF0000000000000;
	selp.f64 	%fd259, 0d0000000000000000, %fd125, %p35;
	setp.geu.f32 	%p36, %f7, 0f40874800;
	@%p36 bra 	$L__BB1_20;
	shr.u32 	%r79, %r8, 31;
	add.s32 	%r80, %r8, %r79;
	shr.s32 	%r81, %r80, 1;
	shl.b32 	%r82, %r81, 20;
	add.s32 	%r83, %r10, %r82;
	mov.b64 	%fd126, {%r9, %r83};
	sub.s32 	%r84, %r8, %r81;
	shl.b32 	%r85, %r84, 20;
	add.s32 	%r86, %r85, 1072693248;
	mov.b32 	%r87, 0;
	mov.b64 	%fd127, {%r87, %r86};
	mul.f64 	%fd259, %fd127, %fd126;
$L__BB1_20:
	setp.eq.s32 	%p37, %r6, 1062207488;
	mul.f64 	%fd128, %fd259, 0d40B9640000000000;
	div.rn.f64 	%fd129, %fd128, 0d3FD999999999999A;
	div.rn.f64 	%fd130, %fd129, 0d40040D931FF62705;
	add.f64 	%fd131, %fd130, 0d3FF0000000000000;
	cvt.rn.f32.f64 	%f8, %fd131;
	mul.wide.s32 	%rd12, %r26, 4;
	add.s64 	%rd3, %rd1, %rd12;
	ld.global.f32 	%f9, [%rd3+4];
	add.f32 	%f35, %f9, %f1;
	sub.f32 	%f36, %f35, %f3;
	ld.global.f32 	%f10, [%rd3];
	sub.f32 	%f11, %f36, %f10;
	cvt.f64.f32 	%fd24, %f11;
	{
	.reg .b32 %temp; 
	mov.b64 	{%temp, %r11}, %fd24;
	}
	abs.f64 	%fd25, %fd24;
	{ // callseq 4, 0
	.param .b64 param0;
	st.param.f64 	[param0], %fd25;
	.param .b64 retval0;
	call.uni (retval0), 
	__internal_accurate_pow, 
	(
	param0
	);
	ld.param.f64 	%fd132, [retval0];
	} // callseq 4
	setp.lt.s32 	%p38, %r11, 0;
	neg.f64 	%fd134, %fd132;
	selp.f64 	%fd135, %fd134, %fd132, %p37;
	selp.f64 	%fd261, %fd135, %fd132, %p38;
	setp.neu.f32 	%p39, %f11, 0f00000000;
	@%p39 bra 	$L__BB1_22;
	selp.b32 	%r89, %r11, 0, %p37;
	setp.lt.s32 	%p41, %r46, 0;
	or.b32  	%r90, %r89, 2146435072;
	selp.b32 	%r91, %r90, %r89, %p41;
	mov.b32 	%r92, 0;
	mov.b64 	%fd261, {%r92, %r91};
$L__BB1_22:
	add.f64 	%fd136, %fd24, 0d4000000000000000;
	{
	.reg .b32 %temp; 
	mov.b64 	{%temp, %r93}, %fd136;
	}
	and.b32  	%r94, %r93, 2146435072;
	setp.ne.s32 	%p42, %r94, 2146435072;
	@%p42 bra 	$L__BB1_27;
	setp.num.f32 	%p43, %f11, %f11;
	@%p43 bra 	$L__BB1_25;
	mov.f64 	%fd137, 0d4000000000000000;
	add.rn.f64 	%fd261, %fd24, %fd137;
	bra.uni 	$L__BB1_27;
$L__BB1_25:
	setp.neu.f64 	%p44, %fd25, 0d7FF0000000000000;
	@%p44 bra 	$L__BB1_27;
	setp.lt.s32 	%p45, %r11, 0;
	setp.eq.s32 	%p46, %r6, 1062207488;
	setp.lt.s32 	%p47, %r46, 0;
	selp.b32 	%r96, 0, 2146435072, %p47;
	and.b32  	%r97, %r46, 2147483647;
	setp.ne.s32 	%p48, %r97, 1071644672;
	or.b32  	%r98, %r96, -2147483648;
	selp.b32 	%r99, %r98, %r96, %p48;
	selp.b32 	%r100, %r99, %r96, %p46;
	selp.b32 	%r101, %r100, %r96, %p45;
	mov.b32 	%r102, 0;
	mov.b64 	%fd261, {%r102, %r101};
$L__BB1_27:
	setp.eq.s32 	%p49, %r6, 1062207488;
	setp.eq.f32 	%p50, %f11, 0f3F800000;
	selp.f64 	%fd32, 0d3FF0000000000000, %fd261, %p50;
	add.f32 	%f37, %f10, %f9;
	sub.f32 	%f38, %f37, %f3;
	sub.f32 	%f12, %f38, %f1;
	cvt.f64.f32 	%fd33, %f12;
	{
	.reg .b32 %temp; 
	mov.b64 	{%temp, %r12}, %fd33;
	}
	abs.f64 	%fd34, %fd33;
	{ // callseq 5, 0
	.param .b64 param0;
	st.param.f64 	[param0], %fd34;
	.param .b64 retval0;
	call.uni (retval0), 
	__internal_accurate_pow, 
	(
	param0
	);
	ld.param.f64 	%fd138, [retval0];
	} // callseq 5
	setp.lt.s32 	%p51, %r12, 0;
	neg.f64 	%fd140, %fd138;
	selp.f64 	%fd141, %fd140, %fd138, %p49;
	selp.f64 	%fd263, %fd141, %fd138, %p51;
	setp.neu.f32 	%p52, %f12, 0f00000000;
	@%p52 bra 	$L__BB1_29;
	selp.b32 	%r104, %r12, 0, %p49;
	setp.lt.s32 	%p54, %r46, 0;
	or.b32  	%r105, %r104, 2146435072;
	selp.b32 	%r106, %r105, %r104, %p54;
	mov.b32 	%r107, 0;
	mov.b64 	%fd263, {%r107, %r106};
$L__BB1_29:
	add.f64 	%fd142, %fd33, 0d4000000000000000;
	{
	.reg .b32 %temp; 
	mov.b64 	{%temp, %r108}, %fd142;
	}
	and.b32  	%r109, %r108, 2146435072;
	setp.ne.s32 	%p55, %r109, 2146435072;
	@%p55 bra 	$L__BB1_34;
	setp.num.f32 	%p56, %f12, %f12;
	@%p56 bra 	$L__BB1_32;
	mov.f64 	%fd143, 0d4000000000000000;
	add.rn.f64 	%fd263, %fd33, %fd143;
	bra.uni 	$L__BB1_34;
$L__BB1_32:
	setp.neu.f64 	%p57, %fd34, 0d7FF0000000000000;
	@%p57 bra 	$L__BB1_34;
	setp.lt.s32 	%p58, %r12, 0;
	setp.eq.s32 	%p59, %r6, 1062207488;
	setp.lt.s32 	%p60, %r46, 0;
	selp.b32 	%r111, 0, 2146435072, %p60;
	and.b32  	%r112, %r46, 2147483647;
	setp.ne.s32 	%p61, %r112, 1071644672;
	or.b32  	%r113, %r111, -2147483648;
	selp.b32 	%r114, %r113, %r111, %p61;
	selp.b32 	%r115, %r114, %r111, %p59;
	selp.b32 	%r116, %r115, %r111, %p58;
	mov.b32 	%r117, 0;
	mov.b64 	%fd263, {%r117, %r116};
$L__BB1_34:
	setp.eq.f32 	%p62, %f12, 0f3F800000;
	selp.f64 	%fd144, 0d3FF0000000000000, %fd263, %p62;
	div.rn.f64 	%fd145, %fd144, %fd10;
	div.rn.f64 	%fd146, %fd32, %fd10;
	add.f64 	%fd147, %fd146, %fd145;
	sqrt.rn.f64 	%fd148, %fd147;
	cvt.rn.f32.f64 	%f39, %fd148;
	mul.f32 	%f40, %f39, %f39;
	mul.f32 	%f41, %f40, 0f3F000000;
	cvt.f64.f32 	%fd149, %f41;
	div.rn.f64 	%fd41, %fd149, 0dBFC47AE147AE147B;
	fma.rn.f64 	%fd150, %fd41, 0d3FF71547652B82FE, 0d4338000000000000;
	{
	.reg .b32 %temp; 
	mov.b64 	{%r13, %temp}, %fd150;
	}
	mov.f64 	%fd151, 0dC338000000000000;
	add.rn.f64 	%fd152, %fd150, %fd151;
	fma.rn.f64 	%fd153, %fd152, 0dBFE62E42FEFA39EF, %fd41;
	fma.rn.f64 	%fd154, %fd152, 0dBC7ABC9E3B39803F, %fd153;
	fma.rn.f64 	%fd155, %fd154, 0d3E5ADE1569CE2BDF, 0d3E928AF3FCA213EA;
	fma.rn.f64 	%fd156, %fd155, %fd154, 0d3EC71DEE62401315;
	fma.rn.f64 	%fd157, %fd156, %fd154, 0d3EFA01997C89EB71;
	fma.rn.f64 	%fd158, %fd157, %fd154, 0d3F2A01A014761F65;
	fma.rn.f64 	%fd159, %fd158, %fd154, 0d3F56C16C1852B7AF;
	fma.rn.f64 	%fd160, %fd159, %fd154, 0d3F81111111122322;
	fma.rn.f64 	%fd161, %fd160, %fd154, 0d3FA55555555502A1;
	fma.rn.f64 	%fd162, %fd161, %fd154, 0d3FC5555555555511;
	fma.rn.f64 	%fd163, %fd162, %fd154, 0d3FE000000000000B;
	fma.rn.f64 	%fd164, %fd163, %fd154, 0d3FF0000000000000;
	fma.rn.f64 	%fd165, %fd164, %fd154, 0d3FF0000000000000;
	{
	.reg .b32 %temp; 
	mov.b64 	{%r14, %temp}, %fd165;
	}
	{
	.reg .b32 %temp; 
	mov.b64 	{%temp, %r15}, %fd165;
	}
	shl.b32 	%r118, %r13, 20;
	add.s32 	%r119, %r118, %r15;
	mov.b64 	%fd264, {%r14, %r119};
	{
	.reg .b32 %temp; 
	mov.b64 	{%temp, %r120}, %fd41;
	}
	mov.b32 	%f42, %r120;
	abs.f32 	%f13, %f42;
	setp.lt.f32 	%p63, %f13, 0f4086232B;
	@%p63 bra 	$L__BB1_37;
	setp.lt.f64 	%p64, %fd41, 0d0000000000000000;
	add.f64 	%fd166, %fd41, 0d7FF0000000000000;
	selp.f64 	%fd264, 0d0000000000000000, %fd166, %p64;
	setp.geu.f32 	%p65, %f13, 0f40874800;
	@%p65 bra 	$L__BB1_37;
	shr.u32 	%r121, %r13, 31;
	add.s32 	%r122, %r13, %r121;
	shr.s32 	%r123, %r122, 1;
	shl.b32 	%r124, %r123, 20;
	add.s32 	%r125, %r15, %r124;
	mov.b64 	%fd167, {%r14, %r125};
	sub.s32 	%r126, %r13, %r123;
	shl.b32 	%r127, %r126, 20;
	add.s32 	%r128, %r127, 1072693248;
	mov.b32 	%r129, 0;
	mov.b64 	%fd168, {%r129, %r128};
	mul.f64 	%fd264, %fd168, %fd167;
$L__BB1_37:
	setp.eq.s32 	%p66, %r6, 1062207488;
	mul.f64 	%fd169, %fd264, 0d40B9640000000000;
	div.rn.f64 	%fd170, %fd169, 0d3FD999999999999A;
	div.rn.f64 	%fd171, %fd170, 0d40040D931FF62705;
	add.f64 	%fd172, %fd171, 0d3FF0000000000000;
	cvt.rn.f32.f64 	%f14, %fd172;
	add.f32 	%f43, %f10, %f3;
	ld.global.f32 	%f15, [%rd3+-4];
	sub.f32 	%f44, %f43, %f15;
	ld.global.f32 	%f16, [%rd1+-4];
	sub.f32 	%f17, %f44, %f16;
	cvt.f64.f32 	%fd46, %f17;
	{
	.reg .b32 %temp; 
	mov.b64 	{%temp, %r16}, %fd46;
	}
	abs.f64 	%fd47, %fd46;
	{ // callseq 6, 0
	.param .b64 param0;
	st.param.f64 	[param0], %fd47;
	.param .b64 retval0;
	call.uni (retval0), 
	__internal_accurate_pow, 
	(
	param0
	);
	ld.param.f64 	%fd173, [retval0];
	} // callseq 6
	setp.lt.s32 	%p67, %r16, 0;
	neg.f64 	%fd175, %fd173;
	selp.f64 	%fd176, %fd175, %fd173, %p66;
	selp.f64 	%fd266, %fd176, %fd173, %p67;
	setp.neu.f32 	%p68, %f17, 0f00000000;
	@%p68 bra 	$L__BB1_39;
	selp.b32 	%r131, %r16, 0, %p66;
	setp.lt.s32 	%p70, %r46, 0;
	or.b32  	%r132, %r131, 2146435072;
	selp.b32 	%r133, %r132, %r131, %p70;
	mov.b32 	%r134, 0;
	mov.b64 	%fd266, {%r134, %r133};
$L__BB1_39:
	add.f64 	%fd177, %fd46, 0d4000000000000000;
	{
	.reg .b32 %temp; 
	mov.b64 	{%temp, %r135}, %fd177;
	}
	and.b32  	%r136, %r135, 2146435072;
	setp.ne.s32 	%p71, %r136, 2146435072;
	@%p71 bra 	$L__BB1_44;
	setp.num.f32 	%p72, %f17, %f17;
	@%p72 bra 	$L__BB1_42;
	mov.f64 	%fd178, 0d4000000000000000;
	add.rn.f64 	%fd266, %fd46, %fd178;
	bra.uni 	$L__BB1_44;
$L__BB1_42:
	setp.neu.f64 	%p73, %fd47, 0d7FF0000000000000;
	@%p73 bra 	$L__BB1_44;
	setp.lt.s32 	%p74, %r16, 0;
	setp.eq.s32 	%p75, %r6, 1062207488;
	setp.lt.s32 	%p76, %r46, 0;
	selp.b32 	%r138, 0, 2146435072, %p76;
	and.b32  	%r139, %r46, 2147483647;
	setp.ne.s32 	%p77, %r139, 1071644672;
	or.b32  	%r140, %r138, -2147483648;
	selp.b32 	%r141, %r140, %r138, %p77;
	selp.b32 	%r142, %r141, %r138, %p75;
	selp.b32 	%r143, %r142, %r138, %p74;
	mov.b32 	%r144, 0;
	mov.b64 	%fd266, {%r144, %r143};
$L__BB1_44:
	setp.eq.s32 	%p78, %r6, 1062207488;
	setp.eq.f32 	%p79, %f17, 0f3F800000;
	selp.f64 	%fd54, 0d3FF0000000000000, %fd266, %p79;
	add.f32 	%f45, %f15, %f10;
	sub.f32 	%f46, %f45, %f16;
	sub.f32 	%f18, %f46, %f3;
	cvt.f64.f32 	%fd55, %f18;
	{
	.reg .b32 %temp; 
	mov.b64 	{%temp, %r17}, %fd55;
	}
	abs.f64 	%fd56, %fd55;
	{ // callseq 7, 0
	.param .b64 param0;
	st.param.f64 	[param0], %fd56;
	.param .b64 retval0;
	call.uni (retval0), 
	__internal_accurate_pow, 
	(
	param0
	);
	ld.param.f64 	%fd179, [retval0];
	} // callseq 7
	setp.lt.s32 	%p80, %r17, 0;
	neg.f64 	%fd181, %fd179;
	selp.f64 	%fd182, %fd181, %fd179, %p78;
	selp.f64 	%fd268, %fd182, %fd179, %p80;
	setp.neu.f32 	%p81, %f18, 0f00000000;
	@%p81 bra 	$L__BB1_46;
	selp.b32 	%r146, %r17, 0, %p78;
	setp.lt.s32 	%p83, %r46, 0;
	or.b32  	%r147, %r146, 2146435072;
	selp.b32 	%r148, %r147, %r146, %p83;
	mov.b32 	%r149, 0;
	mov.b64 	%fd268, {%r149, %r148};
$L__BB1_46:
	add.f64 	%fd183, %fd55, 0d4000000000000000;
	{
	.reg .b32 %temp; 
	mov.b64 	{%temp, %r150}, %fd183;
	}
	and.b32  	%r151, %r150, 2146435072;
	setp.ne.s32 	%p84, %r151, 2146435072;
	@%p84 bra 	$L__BB1_51;
	setp.num.f32 	%p85, %f18, %f18;
	@%p85 bra 	$L__BB1_49;
	mov.f64 	%fd184, 0d4000000000000000;
	add.rn.f64 	%fd268, %fd55, %fd184;
	bra.uni 	$L__BB1_51;
$L__BB1_49:
	setp.neu.f64 	%p86, %fd56, 0d7FF0000000000000;
	@%p86 bra 	$L__BB1_51;
	setp.lt.s32 	%p87, %r17, 0;
	setp.eq.s32 	%p88, %r6, 1062207488;
	setp.lt.s32 	%p89, %r46, 0;
	selp.b32 	%r153, 0, 2146435072, %p89;
	and.b32  	%r154, %r46, 2147483647;
	setp.ne.s32 	%p90, %r154, 1071644672;
	or.b32  	%r155, %r153, -2147483648;
	selp.b32 	%r156, %r155, %r153, %p90;
	selp.b32 	%r157, %r156, %r153, %p88;
	selp.b32 	%r158, %r157, %r153, %p87;
	mov.b32 	%r159, 0;
	mov.b64 	%fd268, {%r159, %r158};
$L__BB1_51:
	setp.eq.f32 	%p91, %f18, 0f3F800000;
	selp.f64 	%fd185, 0d3FF0000000000000, %fd268, %p91;
	div.rn.f64 	%fd186, %fd185, %fd10;
	div.rn.f64 	%fd187, %fd54, %fd10;
	add.f64 	%fd188, %fd187, %fd186;
	sqrt.rn.f64 	%fd189, %fd188;
	cvt.rn.f32.f64 	%f47, %fd189;
	mul.f32 	%f48, %f47, %f47;
	mul.f32 	%f49, %f48, 0f3F000000;
	cvt.f64.f32 	%fd190, %f49;
	div.rn.f64 	%fd63, %fd190, 0dBFC47AE147AE147B;
	fma.rn.f64 	%fd191, %fd63, 0d3FF71547652B82FE, 0d4338000000000000;
	{
	.reg .b32 %temp; 
	mov.b64 	{%r18, %temp}, %fd191;
	}
	mov.f64 	%fd192, 0dC338000000000000;
	add.rn.f64 	%fd193, %fd191, %fd192;
	fma.rn.f64 	%fd194, %fd193, 0dBFE62E42FEFA39EF, %fd63;
	fma.rn.f64 	%fd195, %fd193, 0dBC7ABC9E3B39803F, %fd194;
	fma.rn.f64 	%fd196, %fd195, 0d3E5ADE1569CE2BDF, 0d3E928AF3FCA213EA;
	fma.rn.f64 	%fd197, %fd196, %fd195, 0d3EC71DEE62401315;
	fma.rn.f64 	%fd198, %fd197, %fd195, 0d3EFA01997C89EB71;
	fma.rn.f64 	%fd199, %fd198, %fd195, 0d3F2A01A014761F65;
	fma.rn.f64 	%fd200, %fd199, %fd195, 0d3F56C16C1852B7AF;
	fma.rn.f64 	%fd201, %fd200, %fd195, 0d3F81111111122322;
	fma.rn.f64 	%fd202, %fd201, %fd195, 0d3FA55555555502A1;
	fma.rn.f64 	%fd203, %fd202, %fd195, 0d3FC5555555555511;
	fma.rn.f64 	%fd204, %fd203, %fd195, 0d3FE000000000000B;
	fma.rn.f64 	%fd205, %fd204, %fd195, 0d3FF0000000000000;
	fma.rn.f64 	%fd206, %fd205, %fd195, 0d3FF0000000000000;
	{
	.reg .b32 %temp; 
	mov.b64 	{%r19, %temp}, %fd206;
	}
	{
	.reg .b32 %temp; 
	mov.b64 	{%temp, %r20}, %fd206;
	}
	shl.b32 	%r160, %r18, 20;
	add.s32 	%r161, %r160, %r20;
	mov.b64 	%fd269, {%r19, %r161};
	{
	.reg .b32 %temp; 
	mov.b64 	{%temp, %r162}, %fd63;
	}
	mov.b32 	%f50, %r162;
	abs.f32 	%f19, %f50;
	setp.lt.f32 	%p92, %f19, 0f4086232B;
	@%p92 bra 	$L__BB1_54;
	setp.lt.f64 	%p93, %fd63, 0d0000000000000000;
	add.f64 	%fd207, %fd63, 0d7FF0000000000000;
	selp.f64 	%fd269, 0d0000000000000000, %fd207, %p93;
	setp.geu.f32 	%p94, %f19, 0f40874800;
	@%p94 bra 	$L__BB1_54;
	shr.u32 	%r163, %r18, 31;
	add.s32 	%r164, %r18, %r163;
	shr.s32 	%r165, %r164, 1;
	shl.b32 	%r166, %r165, 20;
	add.s32 	%r167, %r20, %r166;
	mov.b64 	%fd208, {%r19, %r167};
	sub.s32 	%r168, %r18, %r165;
	shl.b32 	%r169, %r168, 20;
	add.s32 	%r170, %r169, 1072693248;
	mov.b32 	%r171, 0;
	mov.b64 	%fd209, {%r171, %r170};
	mul.f64 	%fd269, %fd209, %fd208;
$L__BB1_54:
	setp.eq.s32 	%p95, %r6, 1062207488;
	mul.f64 	%fd210, %fd269, 0d40B9640000000000;
	div.rn.f64 	%fd211, %fd210, 0d3FD999999999999A;
	div.rn.f64 	%fd212, %fd211, 0d40040D931FF62705;
	add.f64 	%fd213, %fd212, 0d3FF0000000000000;
	cvt.rn.f32.f64 	%f20, %fd213;
	add.f32 	%f51, %f3, %f4;
	sub.f32 	%f52, %f51, %f16;
	ld.global.f32 	%f21, [%rd2+-4];
	sub.f32 	%f22, %f52, %f21;
	cvt.f64.f32 	%fd68, %f22;
	{
	.reg .b32 %temp; 
	mov.b64 	{%temp, %r21}, %fd68;
	}
	abs.f64 	%fd69, %fd68;
	{ // callseq 8, 0
	.param .b64 param0;
	st.param.f64 	[param0], %fd69;
	.param .b64 retval0;
	call.uni (retval0), 
	__internal_accurate_pow, 
	(
	param0
	);
	ld.param.f64 	%fd214, [retval0];
	} // callseq 8
	setp.lt.s32 	%p96, %r21, 0;
	neg.f64 	%fd216, %fd214;
	selp.f64 	%fd217, %fd216, %fd214, %p95;
	selp.f64 	%fd271, %fd217, %fd214, %p96;
	setp.neu.f32 	%p97, %f22, 0f00000000;
	@%p97 bra 	$L__BB1_56;
	setp.eq.s32 	%p98, %r6, 1062207488;
	selp.b32 	%r173, %r21, 0, %p98;
	setp.lt.s32 	%p99, %r46, 0;
	or.b32  	%r174, %r173, 2146435072;
	selp.b32 	%r175, %r174, %r173, %p99;
	mov.b32 	%r176, 0;
	mov.b64 	%fd271, {%r176, %r175};
$L__BB1_56:
	add.f64 	%fd218, %fd68, 0d4000000000000000;
	{
	.reg .b32 %temp; 
	mov.b64 	{%temp, %r177}, %fd218;
	}
	and.b32  	%r178, %r177, 2146435072;
	setp.ne.s32 	%p100, %r178, 2146435072;
	@%p100 bra 	$L__BB1_61;
	setp.num.f32 	%p101, %f22, %f22;
	@%p101 bra 	$L__BB1_59;
	mov.f64 	%fd219, 0d4000000000000000;
	add.rn.f64 	%fd271, %fd68, %fd219;
	bra.uni 	$L__BB1_61;
$L__BB1_59:
	setp.neu.f64 	%p102, %fd69, 0d7FF0000000000000;
	@%p102 bra 	$L__BB1_61;
	setp.lt.s32 	%p103, %r21, 0;
	setp.eq.s32 	%p104, %r6, 1062207488;
	setp.lt.s32 	%p105, %r46, 0;
	selp.b32 	%r180, 0, 2146435072, %p105;
	and.b32  	%r181, %r46, 2147483647;
	setp.ne.s32 	%p106, %r181, 1071644672;
	or.b32  	%r182, %r180, -2147483648;
	selp.b32 	%r183, %r182, %r180, %p106;
	selp.b32 	%r184, %r183, %r180, %p104;
	selp.b32 	%r185, %r184, %r180, %p103;
	mov.b32 	%r186, 0;
	mov.b64 	%fd271, {%r186, %r185};
$L__BB1_61:
	setp.eq.s32 	%p107, %r6, 1062207488;
	setp.eq.f32 	%p108, %f22, 0f3F800000;
	selp.f64 	%fd76, 0d3FF0000000000000, %fd271, %p108;
	add.f32 	%f53, %f16, %f3;
	sub.f32 	%f54, %f53, %f21;
	sub.f32 	%f23, %f54, %f4;
	cvt.f64.f32 	%fd77, %f23;
	{
	.reg .b32 %temp; 
	mov.b64 	{%temp, %r22}, %fd77;
	}
	abs.f64 	%fd78, %fd77;
	{ // callseq 9, 0
	.param .b64 param0;
	st.param.f64 	[param0], %fd78;
	.param .b64 retval0;
	call.uni (retval0), 
	__internal_accurate_pow, 
	(
	param0
	);
	ld.param.f64 	%fd220, [retval0];
	} // callseq 9
	setp.lt.s32 	%p109, %r22, 0;
	neg.f64 	%fd222, %fd220;
	selp.f64 	%fd223, %fd222, %fd220, %p107;
	selp.f64 	%fd273, %fd223, %fd220, %p109;
	setp.neu.f32 	%p110, %f23, 0f00000000;
	@%p110 bra 	$L__BB1_63;
	setp.eq.s32 	%p111, %r6, 1062207488;
	selp.b32 	%r188, %r22, 0, %p111;
	setp.lt.s32 	%p112, %r46, 0;
	or.b32  	%r189, %r188, 2146435072;
	selp.b32 	%r190, %r189, %r188, %p112;
	mov.b32 	%r191, 0;
	mov.b64 	%fd273, {%r191, %r190};
$L__BB1_63:
	add.f64 	%fd224, %fd77, 0d4000000000000000;
	{
	.reg .b32 %temp; 
	mov.b64 	{%temp, %r192}, %fd224;
	}
	and.b32  	%r193, %r192, 2146435072;
	setp.ne.s32 	%p113, %r193, 2146435072;
	@%p113 bra 	$L__BB1_68;
	setp.num.f32 	%p114, %f23, %f23;
	@%p114 bra 	$L__BB1_66;
	mov.f64 	%fd225, 0d4000000000000000;
	add.rn.f64 	%fd273, %fd77, %fd225;
	bra.uni 	$L__BB1_68;
$L__BB1_66:
	setp.neu.f64 	%p115, %fd78, 0d7FF0000000000000;
	@%p115 bra 	$L__BB1_68;
	setp.lt.s32 	%p116, %r22, 0;
	setp.eq.s32 	%p117, %r6, 1062207488;
	setp.lt.s32 	%p118, %r46, 0;
	selp.b32 	%r195, 0, 2146435072, %p118;
	and.b32  	%r196, %r46, 2147483647;
	setp.ne.s32 	%p119, %r196, 1071644672;
	or.b32  	%r197, %r195, -2147483648;
	selp.b32 	%r198, %r197, %r195, %p119;
	selp.b32 	%r199, %r198, %r195, %p117;
	selp.b32 	%r200, %r199, %r195, %p116;
	mov.b32 	%r201, 0;
	mov.b64 	%fd273, {%r201, %r200};
$L__BB1_68:
	setp.eq.f32 	%p120, %f23, 0f3F800000;
	selp.f64 	%fd226, 0d3FF0000000000000, %fd273, %p120;
	div.rn.f64 	%fd227, %fd226, %fd10;
	div.rn.f64 	%fd228, %fd76, %fd10;
	add.f64 	%fd229, %fd228, %fd227;
	sqrt.rn.f64 	%fd230, %fd229;
	cvt.rn.f32.f64 	%f55, %fd230;
	mul.f32 	%f56, %f55, %f55;
	mul.f32 	%f57, %f56, 0f3F000000;
	cvt.f64.f32 	%fd231, %f57;
	div.rn.f64 	%fd85, %fd231, 0dBFC47AE147AE147B;
	fma.rn.f64 	%fd232, %fd85, 0d3FF71547652B82FE, 0d4338000000000000;
	{
	.reg .b32 %temp; 
	mov.b64 	{%r23, %temp}, %fd232;
	}
	mov.f64 	%fd233, 0dC338000000000000;
	add.rn.f64 	%fd234, %fd232, %fd233;
	fma.rn.f64 	%fd235, %fd234, 0dBFE62E42FEFA39EF, %fd85;
	fma.rn.f64 	%fd236, %fd234, 0dBC7ABC9E3B39803F, %fd235;
	fma.rn.f64 	%fd237, %fd236, 0d3E5ADE1569CE2BDF, 0d3E928AF3FCA213EA;
	fma.rn.f64 	%fd238, %fd237, %fd236, 0d3EC71DEE62401315;
	fma.rn.f64 	%fd239, %fd238, %fd236, 0d3EFA01997C89EB71;
	fma.rn.f64 	%fd240, %fd239, %fd236, 0d3F2A01A014761F65;
	fma.rn.f64 	%fd241, %fd240, %fd236, 0d3F56C16C1852B7AF;
	fma.rn.f64 	%fd242, %fd241, %fd236, 0d3F81111111122322;
	fma.rn.f64 	%fd243, %fd242, %fd236, 0d3FA55555555502A1;
	fma.rn.f64 	%fd244, %fd243, %fd236, 0d3FC5555555555511;
	fma.rn.f64 	%fd245, %fd244, %fd236, 0d3FE000000000000B;
	fma.rn.f64 	%fd246, %fd245, %fd236, 0d3FF0000000000000;
	fma.rn.f64 	%fd247, %fd246, %fd236, 0d3FF0000000000000;
	{
	.reg .b32 %temp; 
	mov.b64 	{%r24, %temp}, %fd247;
	}
	{
	.reg .b32 %temp; 
	mov.b64 	{%temp, %r25}, %fd247;
	}
	shl.b32 	%r202, %r23, 20;
	add.s32 	%r203, %r202, %r25;
	mov.b64 	%fd274, {%r24, %r203};
	{
	.reg .b32 %temp; 
	mov.b64 	{%temp, %r204}, %fd85;
	}
	mov.b32 	%f58, %r204;
	abs.f32 	%f24, %f58;
	setp.lt.f32 	%p121, %f24, 0f4086232B;
	@%p121 bra 	$L__BB1_71;
	setp.lt.f64 	%p122, %fd85, 0d0000000000000000;
	add.f64 	%fd248, %fd85, 0d7FF0000000000000;
	selp.f64 	%fd274, 0d0000000000000000, %fd248, %p122;
	setp.geu.f32 	%p123, %f24, 0f40874800;
	@%p123 bra 	$L__BB1_71;
	shr.u32 	%r205, %r23, 31;
	add.s32 	%r206, %r23, %r205;
	shr.s32 	%r207, %r206, 1;
	shl.b32 	%r208, %r207, 20;
	add.s32 	%r209, %r25, %r208;
	mov.b64 	%fd249, {%r24, %r209};
	sub.s32 	%r210, %r23, %r207;
	shl.b32 	%r211, %r210, 20;
	add.s32 	%r212, %r211, 1072693248;
	mov.b32 	%r213, 0;
	mov.b64 	%fd250, {%r213, %r212};
	mul.f64 	%fd274, %fd250, %fd249;
$L__BB1_71:
	ld.param.u64 	%rd24, [_Z4AlphPfS_S_S_S_if_param_3];
	ld.param.u64 	%rd23, [_Z4AlphPfS_S_S_S_if_param_2];
	ld.param.u64 	%rd22, [_Z4AlphPfS_S_S_S_if_param_1];
	mul.f64 	%fd251, %fd274, 0d40B9640000000000;
	div.rn.f64 	%fd252, %fd251, 0d3FD999999999999A;
	div.rn.f64 	%fd253, %fd252, 0d40040D931FF62705;
	add.f64 	%fd254, %fd253, 0d3FF0000000000000;
	cvt.rn.f32.f64 	%f59, %fd254;
	add.f32 	%f60, %f8, %f14;
	mul.f32 	%f61, %f8, %f14;
	div.rn.f32 	%f62, %f60, %f61;
	cvta.to.global.u64 	%rd13, %rd22;
	mul.wide.s32 	%rd14, %r1, 4;
	add.s64 	%rd15, %rd13, %rd14;
	st.global.f32 	[%rd15], %f62;
	add.f32 	%f63, %f14, %f20;
	mul.f32 	%f64, %f14, %f20;
	div.rn.f32 	%f65, %f63, %f64;
	cvta.to.global.u64 	%rd16, %rd23;
	add.s64 	%rd17, %rd16, %rd14;
	st.global.f32 	[%rd17], %f65;
	add.f32 	%f66, %f20, %f59;
	mul.f32 	%f67, %f20, %f59;
	div.rn.f32 	%f68, %f66, %f67;
	cvta.to.global.u64 	%rd18, %rd24;
	add.s64 	%rd19, %rd18, %rd14;
	st.global.f32 	[%rd19], %f68;
	add.f32 	%f69, %f8, %f59;
	mul.f32 	%f70, %f8, %f59;
	div.rn.f32 	%f71, %f69, %f70;
	cvta.to.global.u64 	%rd20, %rd8;
	add.s64 	%rd21, %rd20, %rd14;
	st.global.f32 	[%rd21], %f71;
$L__BB1_72:
	ret;

}
.func  (.param .b64 func_retval0) __internal_accurate_pow(
	.param .b64 __internal_accurate_pow_param_0
)
{
	.reg .pred 	%p<8>;
	.reg .b32 	%r<49>;
	.reg .b32 	%f<3>;
	.reg .b64 	%fd<109>;

	ld.param.f64 	%fd10, [__internal_accurate_pow_param_0];
	{
	.reg .b32 %temp; 
	mov.b64 	{%temp, %r46}, %fd10;
	}
	{
	.reg .b32 %temp; 
	mov.b64 	{%r45, %temp}, %fd10;
	}
	shr.u32 	%r47, %r46, 20;
	setp.gt.u32 	%p1, %r46, 1048575;
	@%p1 bra 	$L__BB2_2;
	mul.f64 	%fd11, %fd10, 0d4350000000000000;
	{
	.reg .b32 %temp; 
	mov.b64 	{%temp, %r46}, %fd11;
	}
	{
	.reg .b32 %temp; 
	mov.b64 	{%r45, %temp}, %fd11;
	}
	shr.u32 	%r16, %r46, 20;
	add.s32 	%r47, %r16, -54;
$L__BB2_2:
	add.s32 	%r48, %r47, -1023;
	and.b32  	%r17, %r46, -2146435073;
	or.b32  	%r18, %r17, 1072693248;
	mov.b64 	%fd107, {%r45, %r18};
	setp.lt.u32 	%p2, %r18, 1073127583;
	@%p2 bra 	$L__BB2_4;
	{
	.reg .b32 %temp; 
	mov.b64 	{%r19, %temp}, %fd107;
	}
	{
	.reg .b32 %temp; 
	mov.b64 	{%temp, %r20}, %fd107;
	}
	add.s32 	%r21, %r20, -1048576;
	mov.b64 	%fd107, {%r19, %r21};
	add.s32 	%r48, %r47, -1022;
$L__BB2_4:
	add.f64 	%fd12, %fd107, 0dBFF0000000000000;
	add.f64 	%fd13, %fd107, 0d3FF0000000000000;
	rcp.approx.ftz.f64 	%fd14, %fd13;
	neg.f64 	%fd15, %fd13;
	fma.rn.f64 	%fd16, %fd15, %fd14, 0d3FF0000000000000;
	fma.rn.f64 	%fd17, %fd16, %fd16, %fd16;
	fma.rn.f64 	%fd18, %fd17, %fd14, %fd14;
	mul.f64 	%fd19, %fd12, %fd18;
	fma.rn.f64 	%fd20, %fd12, %fd18, %fd19;
	mul.f64 	%fd21, %fd20, %fd20;
	fma.rn.f64 	%fd22, %fd21, 0d3EB0F5FF7D2CAFE2, 0d3ED0F5D241AD3B5A;
	fma.rn.f64 	%fd23, %fd22, %fd21, 0d3EF3B20A75488A3F;
	fma.rn.f64 	%fd24, %fd23, %fd21, 0d3F1745CDE4FAECD5;
	fma.rn.f64 	%fd25, %fd24, %fd21, 0d3F3C71C7258A578B;
	fma.rn.f64 	%fd26, %fd25, %fd21, 0d3F6249249242B910;
	fma.rn.f64 	%fd27, %fd26, %fd21, 0d3F89999999999DFB;
	sub.f64 	%fd28, %fd12, %fd20;
	add.f64 	%fd29, %fd28, %fd28;
	neg.f64 	%fd30, %fd20;
	fma.rn.f64 	%fd31, %fd30, %fd12, %fd29;
	mul.f64 	%fd32, %fd18, %fd31;
	fma.rn.f64 	%fd33, %fd21, %fd27, 0d3FB5555555555555;
	mov.f64 	%fd34, 0d3FB5555555555555;
	sub.f64 	%fd35, %fd34, %fd33;
	fma.rn.f64 	%fd36, %fd21, %fd27, %fd35;
	add.f64 	%fd37, %fd36, 0dBC46A4CB00B9E7B0;
	add.f64 	%fd38, %fd33, %fd37;
	sub.f64 	%fd39, %fd33, %fd38;
	add.f64 	%fd40, %fd37, %fd39;
	mul.rn.f64 	%fd41, %fd20, %fd20;
	neg.f64 	%fd42, %fd41;
	fma.rn.f64 	%fd43, %fd20, %fd20, %fd42;
	{
	.reg .b32 %temp; 
	mov.b64 	{%r22, %temp}, %fd32;
	}
	{
	.reg .b32 %temp; 
	mov.b64 	{%temp, %r23}, %fd32;
	}
	add.s32 	%r24, %r23, 1048576;
	mov.b64 	%fd44, {%r22, %r24};
	fma.rn.f64 	%fd45, %fd20, %fd44, %fd43;
	mul.rn.f64 	%fd46, %fd41, %fd20;
	neg.f64 	%fd47, %fd46;
	fma.rn.f64 	%fd48, %fd41, %fd20, %fd47;
	fma.rn.f64 	%fd49, %fd41, %fd32, %fd48;
	fma.rn.f64 	%fd50, %fd45, %fd20, %fd49;
	mul.rn.f64 	%fd51, %fd38, %fd46;
	neg.f64 	%fd52, %fd51;
	fma.rn.f64 	%fd53, %fd38, %fd46, %fd52;
	fma.rn.f64 	%fd54, %fd38, %fd50, %fd53;
	fma.rn.f64 	%fd55, %fd40, %fd46, %fd54;
	add.f64 	%fd56, %fd51, %fd55;
	sub.f64 	%fd57, %fd51, %fd56;
	add.f64 	%fd58, %fd55, %fd57;
	add.f64 	%fd59, %fd20, %fd56;
	sub.f64 	%fd60, %fd20, %fd59;
	add.f64 	%fd61, %fd56, %fd60;
	add.f64 	%fd62, %fd58, %fd61;
	add.f64 	%fd63, %fd32, %fd62;
	add.f64 	%fd64, %fd59, %fd63;
	sub.f64 	%fd65, %fd59, %fd64;
	add.f64 	%fd66, %fd63, %fd65;
	xor.b32  	%r25, %r48, -2147483648;
	mov.b32 	%r26, 1127219200;
	mov.b64 	%fd67, {%r25, %r26};
	mov.b32 	%r27, -2147483648;
	mov.b64 	%fd68, {%r27, %r26};
	sub.f64 	%fd69, %fd67, %fd68;
	fma.rn.f64 	%fd70, %fd69, 0d3FE62E42FEFA39EF, %fd64;
	fma.rn.f64 	%fd71, %fd69, 0dBFE62E42FEFA39EF, %fd70;
	sub.f64 	%fd72, %fd71, %fd64;
	sub.f64 	%fd73, %fd66, %fd72;
	fma.rn.f64 	%fd74, %fd69, 0d3C7ABC9E3B39803F, %fd73;
	add.f64 	%fd75, %fd70, %fd74;
	sub.f64 	%fd76, %fd70, %fd75;
	add.f64 	%fd77, %fd74, %fd76;
	mov.f64 	%fd78, 0d4000000000000000;
	{
	.reg .b32 %temp; 
	mov.b64 	{%temp, %r28}, %fd78;
	}
	{
	.reg .b32 %temp; 
	mov.b64 	{%r29, %temp}, %fd78;
	}
	shl.b32 	%r30, %r28, 1;
	setp.gt.u32 	%p3, %r30, -33554433;
	and.b32  	%r31, %r28, -15728641;
	selp.b32 	%r32, %r31, %r28, %p3;
	mov.b64 	%fd79, {%r29, %r32};
	mul.rn.f64 	%fd80, %fd75, %fd79;
	neg.f64 	%fd81, %fd80;
	fma.rn.f64 	%fd82, %fd75, %fd79, %fd81;
	fma.rn.f64 	%fd83, %fd77, %fd79, %fd82;
	add.f64 	%fd4, %fd80, %fd83;
	sub.f64 	%fd84, %fd80, %fd4;
	add.f64 	%fd5, %fd83, %fd84;
	fma.rn.f64 	%fd85, %fd4, 0d3FF71547652B82FE, 0d4338000000000000;
	{
	.reg .b32 %temp; 
	mov.b64 	{%r13, %temp}, %fd85;
	}
	mov.f64 	%fd86, 0dC338000000000000;
	add.rn.f64 	%fd87, %fd85, %fd86;
	fma.rn.f64 	%fd88, %fd87, 0dBFE62E42FEFA39EF, %fd4;
	fma.rn.f64 	%fd89, %fd87, 0dBC7ABC9E3B39803F, %fd88;
	fma.rn.f64 	%fd90, %fd89, 0d3E5ADE1569CE2BDF, 0d3E928AF3FCA213EA;
	fma.rn.f64 	%fd91, %fd90, %fd89, 0d3EC71DEE62401315;
	fma.rn.f64 	%fd92, %fd91, %fd89, 0d3EFA01997C89EB71;
	fma.rn.f64 	%fd93, %fd92, %fd89, 0d3F2A01A014761F65;
	fma.rn.f64 	%fd94, %fd93, %fd89, 0d3F56C16C1852B7AF;
	fma.rn.f64 	%fd95, %fd94, %fd89, 0d3F81111111122322;
	fma.rn.f64 	%fd96, %fd95, %fd89, 0d3FA55555555502A1;
	fma.rn.f64 	%fd97, %fd96, %fd89, 0d3FC5555555555511;
	fma.rn.f64 	%fd98, %fd97, %fd89, 0d3FE000000000000B;
	fma.rn.f64 	%fd99, %fd98, %fd89, 0d3FF0000000000000;
	fma.rn.f64 	%fd100, %fd99, %fd89, 0d3FF0000000000000;
	{
	.reg .b32 %temp; 
	mov.b64 	{%r14, %temp}, %fd100;
	}
	{
	.reg .b32 %temp; 
	mov.b64 	{%temp, %r15}, %fd100;
	}
	shl.b32 	%r33, %r13, 20;
	add.s32 	%r34, %r33, %r15;
	mov.b64 	%fd108, {%r14, %r34};
	{
	.reg .b32 %temp; 
	mov.b64 	{%temp, %r35}, %fd4;
	}
	mov.b32 	%f2, %r35;
	abs.f32 	%f1, %f2;
	setp.lt.f32 	%p4, %f1, 0f4086232B;
	@%p4 bra 	$L__BB2_7;
	setp.lt.f64 	%p5, %fd4, 0d0000000000000000;
	add.f64 	%fd101, %fd4, 0d7FF0000000000000;
	selp.f64 	%fd108, 0d0000000000000000, %fd101, %p5;
	setp.geu.f32 	%p6, %f1, 0f40874800;
	@%p6 bra 	$L__BB2_7;
	shr.u32 	%r36, %r13, 31;
	add.s32 	%r37, %r13, %r36;
	shr.s32 	%r38, %r37, 1;
	shl.b32 	%r39, %r38, 20;
	add.s32 	%r40, %r15, %r39;
	mov.b64 	%fd102, {%r14, %r40};
	sub.s32 	%r41, %r13, %r38;
	shl.b32 	%r42, %r41, 20;
	add.s32 	%r43, %r42, 1072693248;
	mov.b32 	%r44, 0;
	mov.b64 	%fd103, {%r44, %r43};
	mul.f64 	%fd108, %fd103, %fd102;
$L__BB2_7:
	abs.f64 	%fd104, %fd108;
	setp.eq.f64 	%p7, %fd104, 0d7FF0000000000000;
	fma.rn.f64 	%fd105, %fd108, %fd5, %fd108;
	selp.f64 	%fd106, %fd108, %fd105, %p7;
	st.param.f64 	[func_retval0], %fd106;
	ret;

}


// ===== COMPILED SASS (sm_100) =====

	.target	sm_100

	.elftype	@"ET_EXEC"


//--------------------- .note.nv.tkinfo           --------------------------
	.section	.note.nv.tkinfo,"",@"SHT_NOTE"
	.sectionflags	@"SHF_NOTE_NV_TKINFO"
	.tkinfo
        /*0018*/ 	.word	0x00000002
        /*0030*/ 	.string	""
        /*0030*/ 	.string	"ptxas"
        /*0030*/ 	.string	"Cuda compilation tools, release 13.0, V13.0.88"
        /*0030*/ 	.string	"Build cuda_13.0.r13.0/compiler.36424714_0"
        /*0030*/ 	.string	"-arch sm_100 -m 64 "



//--------------------- .note.nv.cuinfo           --------------------------
	.section	.note.nv.cuinfo,"",@"SHT_NOTE"
	.sectionflags	@"SHF_NOTE_NV_CUINFO"
        /*0018*/ 	.short	0x0002
        /*001a*/ 	.short	0x0064
        /*001c*/ 	.short	0x0082
	.zero		2


//--------------------- .nv.info                  --------------------------
	.section	.nv.info,"",@"SHT_CUDA_INFO"
	.align	4


	//----- nvinfo : EIATTR_REGCOUNT
	.align		4
        /*0000*/ 	.byte	0x04, 0x2f
        /*0002*/ 	.short	(.L_1 - .L_0)
	.align		4
.L_0:
        /*0004*/ 	.word	index@(_Z5RelaxPfS_S_S_S_S_iS_fb)
        /*0008*/ 	.word	0x00000022


	//----- nvinfo : EIATTR_FRAME_SIZE
	.align		4
.L_1:
        /*000c*/ 	.byte	0x04, 0x11
        /*000e*/ 	.short	(.L_3 - .L_2)
	.align		4
.L_2:
        /*0010*/ 	.word	index@($_Z5RelaxPfS_S_S_S_S_iS_fb$__internal_accurate_pow)
        /*0014*/ 	.word	0x00000000


	//----- nvinfo : EIATTR_FRAME_SIZE
	.align		4
.L_3:
        /*0018*/ 	.byte	0x04, 0x11
        /*001a*/ 	.short	(.L_5 - .L_4)
	.align		4
.L_4:
        /*001c*/ 	.word	index@($__internal_5_$__cuda_sm3x_div_rn_noftz_f32_slowpath)
        /*0020*/ 	.word	0x00000000


	//----- nvinfo : EIATTR_FRAME_SIZE
	.align		4
.L_5:
        /*0024*/ 	.byte	0x04, 0x11
        /*0026*/ 	.short	(.L_7 - .L_6)
	.align		4
.L_6:
        /*0028*/ 	.word	index@($__internal_4_$__cuda_sm20_dsqrt_rn_f64_mediumpath_v1)
        /*002c*/ 	.word	0x00000000


	//----- nvinfo : EIATTR_FRAME_SIZE
	.align		4
.L_7:
        /*0030*/ 	.byte	0x04, 0x11
        /*0032*/ 	.short	(.L_9 - .L_8)
	.align		4
.L_8:
        /*0034*/ 	.word	index@($__internal_3_$__cuda_sm20_div_rn_f64_full)
        /*0038*/ 	.word	0x00000000


	//----- nvinfo : EIATTR_FRAME_SIZE
	.align		4
.L_9:
        /*003c*/ 	.byte	0x04, 0x11
        /*003e*/ 	.short	(.L_11 - .L_10)
	.align		4
.L_10:
        /*0040*/ 	.word	index@(_Z5RelaxPfS_S_S_S_S_iS_fb)
        /*0044*/ 	.word	0x00000000


	//----- nvinfo : EIATTR_REGCOUNT
	.align		4
.L_11:
        /*0048*/ 	.byte	0x04, 0x2f
        /*004a*/ 	.short	(.L_13 - .L_12)
	.align		4
.L_12:
        /*004c*/ 	.word	index@(_Z4AlphPfS_S_S_S_if)
        /*0050*/ 	.word	0x0000002a


	//----- nvinfo : EIATTR_FRAME_SIZE
	.align		4
.L_13:
        /*0054*/ 	.byte	0x04, 0x11
        /*0056*/ 	.short	(.L_15 - .L_14)
	.align		4
.L_14:
        /*0058*/ 	.word	index@($_Z4AlphPfS_S_S_S_if$__internal_accurate_pow)
        /*005c*/ 	.word	0x00000000


	//----- nvinfo : EIATTR_FRAME_SIZE
	.align		4
.L_15:
        /*0060*/ 	.byte	0x04, 0x11
        /*0062*/ 	.short	(.L_17 - .L_16)
	.align		4
.L_16:
        /*0064*/ 	.word	index@($__internal_2_$__cuda_sm3x_div_rn_noftz_f32_slowpath)
        /*0068*/ 	.word	0x00000000


	//----- nvinfo : EIATTR_FRAME_SIZE
	.align		4
.L_17:
        /*006c*/ 	.byte	0x04, 0x11
        /*006e*/ 	.short	(.L_19 - .L_18)
	.align		4
.L_18:
        /*0070*/ 	.word	index@($__internal_1_$__cuda_sm20_dsqrt_rn_f64_mediumpath_v1)
        /*0074*/ 	.word	0x00000000


	//----- nvinfo : EIATTR_FRAME_SIZE
	.align		4
.L_19:
        /*0078*/ 	.byte	0x04, 0x11
        /*007a*/ 	.short	(.L_21 - .L_20)
	.align		4
.L_20:
        /*007c*/ 	.word	index@($__internal_0_$__cuda_sm20_div_rn_f64_full)
        /*0080*/ 	.word	0x00000000


	//----- nvinfo : EIATTR_FRAME_SIZE
	.align		4
.L_21:
        /*0084*/ 	.byte	0x04, 0x11
        /*0086*/ 	.short	(.L_23 - .L_22)
	.align		4
.L_22:
        /*0088*/ 	.word	index@(_Z4AlphPfS_S_S_S_if)
        /*008c*/ 	.word	0x00000000


	//----- nvinfo : EIATTR_MIN_STACK_SIZE
	.align		4
.L_23:
        /*0090*/ 	.byte	0x04, 0x12
        /*0092*/ 	.short	(.L_25 - .L_24)
	.align		4
.L_24:
        /*0094*/ 	.word	index@(_Z4AlphPfS_S_S_S_if)
        /*0098*/ 	.word	0x00000000


	//----- nvinfo : EIATTR_MIN_STACK_SIZE
	.align		4
.L_25:
        /*009c*/ 	.byte	0x04, 0x12
        /*009e*/ 	.short	(.L_27 - .L_26)
	.align		4
.L_26:
        /*00a0*/ 	.word	index@(_Z5RelaxPfS_S_S_S_S_iS_fb)
        /*00a4*/ 	.word	0x00000000
.L_27:


//--------------------- .nv.compat                --------------------------
	.section	.nv.compat,"",@"SHT_CUDA_COMPAT_INFO"
	.align	4
        /*0000*/ 	.byte	0x02, 0x09, 0x00, 0x00, 0x02, 0x02, 0x01, 0x00, 0x02, 0x05, 0x05, 0x00, 0x03, 0x07, 0x01, 0x01
        /*0010*/ 	.byte	0x02, 0x03, 0x00, 0x00, 0x02, 0x06, 0x01, 0x00, 0x04, 0x0b, 0x08, 0x00, 0x01, 0x00, 0x00, 0x00
        /*0020*/ 	.byte	0x00, 0x00, 0x00, 0x00


//--------------------- .nv.info._Z4AlphPfS_S_S_S_if --------------------------
	.section	.nv.info._Z4AlphPfS_S_S_S_if,"",@"SHT_CUDA_INFO"
	.sectionflags	@""
	.align	4


	//----- nvinfo : EIATTR_CUDA_API_VERSION
	.align		4
        /*0000*/ 	.byte	0x04, 0x37
        /*0002*/ 	.short	(.L_29 - .L_28)
.L_28:
        /*0004*/ 	.word	0x00000082


	//----- nvinfo : EIATTR_KPARAM_INFO
	.align		4
.L_29:
        /*0008*/ 	.byte	0x04, 0x17
        /*000a*/ 	.short	(.L_31 - .L_30)
.L_30:
        /*000c*/ 	.word	0x00000000
        /*0010*/ 	.short	0x0006
        /*0012*/ 	.short	0x002c
        /*0014*/ 	.byte	0x00, 0xf0, 0x11, 0x00


	//----- nvinfo : EIATTR_KPARAM_INFO
	.align		4
.L_31:
        /*0018*/ 	.byte	0x04, 0x17
        /*001a*/ 	.short	(.L_33 - .L_32)
.L_32:
        /*001c*/ 	.word	0x00000000
        /*0020*/ 	.short	0x0005
        /*0022*/ 	.short	0x0028
        /*0024*/ 	.byte	0x00, 0xf0, 0x11, 0x00


	//----- nvinfo : EIATTR_KPARAM_INFO
	.align		4
.L_33:
        /*0028*/ 	.byte	0x04, 0x17
        /*002a*/ 	.short	(.L_35 - .L_34)
.L_34:
        /*002c*/ 	.word	0x00000000
        /*0030*/ 	.short	0x0004
        /*0032*/ 	.short	0x0020
        /*0034*/ 	.byte	0x00, 0xf5, 0x21, 0x00


	//----- nvinfo : EIATTR_KPARAM_INFO
	.align		4
.L_35:
        /*0038*/ 	.byte	0x04, 0x17
        /*003a*/ 	.short	(.L_37 - .L_36)
.L_36:
        /*003c*/ 	.word	0x00000000
        /*0040*/ 	.short	0x0003
        /*0042*/ 	.short	0x0018
        /*0044*/ 	.byte	0x00, 0xf5, 0x21, 0x00


	//----- nvinfo : EIATTR_KPARAM_INFO
	.align		4
.L_37:
        /*0048*/ 	.byte	0x04, 0x17
        /*004a*/ 	.short	(.L_39 - .L_38)
.L_38:
        /*004c*/ 	.word	0x00000000
        /*0050*/ 	.short	0x0002
        /*0052*/ 	.short	0x0010
        /*0054*/ 	.byte	0x00, 0xf5, 0x21, 0x00


	//----- nvinfo : EIATTR_KPARAM_INFO
	.align		4
.L_39:
        /*0058*/ 	.byte	0x04, 0x17
        /*005a*/ 	.short	(.L_41 - .L_40)
.L_40:
        /*005c*/ 	.word	0x00000000
        /*0060*/ 	.short	0x0001
        /*0062*/ 	.short	0x0008
        /*0064*/ 	.byte	0x00, 0xf5, 0x21, 0x00


	//----- nvinfo : EIATTR_KPARAM_INFO
	.align		4
.L_41:
        /*0068*/ 	.byte	0x04, 0x17
        /*006a*/ 	.short	(.L_43 - .L_42)
.L_42:
        /*006c*/ 	.word	0x00000000
        /*0070*/ 	.short	0x0000
        /*0072*/ 	.short	0x0000
        /*0074*/ 	.byte	0x00, 0xf5, 0x21, 0x00


	//----- nvinfo : EIATTR_SPARSE_MMA_MASK
	.align		4
.L_43:
        /*0078*/ 	.byte	0x03, 0x50
        /*007a*/ 	.short	0x0000


	//----- nvinfo : EIATTR_MAXREG_COUNT
	.align		4
        /*007c*/ 	.byte	0x03, 0x1b
        /*007e*/ 	.short	0x00ff


	//----- nvinfo : EIATTR_MERCURY_ISA_VERSION
	.align		4
        /*0080*/ 	.byte	0x03, 0x5f
        /*0082*/ 	.short	0x0101


	//----- nvinfo : EIATTR_VRC_CTA_INIT_COUNT
	.align		4
        /*0084*/ 	.byte	0x02, 0x4a
	.zero		1
	.zero		1


	//----- nvinfo : EIATTR_EXIT_INSTR_OFFSETS
	.align		4
        /*0088*/ 	.byte	0x04, 0x1c
        /*008a*/ 	.short	(.L_45 - .L_44)


	//   ....[0]....
.L_44:
        /*008c*/ 	.word	0x00000210


	//   ....[1]....
        /*0090*/ 	.word	0x00000270


	//   ....[2]....
        /*0094*/ 	.word	0x00000310


	//   ....[3]....
        /*0098*/ 	.word	0x00004e30


	//----- nvinfo : EIATTR_CRS_STACK_SIZE
	.align		4
.L_45:
        /*009c*/ 	.byte	0x04, 0x1e
        /*009e*/ 	.short	(.L_47 - .L_46)
.L_46:
        /*00a0*/ 	.word	0x00000000


	//----- nvinfo : EIATTR_CBANK_PARAM_SIZE
	.align		4
.L_47:
        /*00a4*/ 	.byte	0x03, 0x19
        /*00a6*/ 	.short	0x0030


	//----- nvinfo : EIATTR_PARAM_CBANK
	.align		4
        /*00a8*/ 	.byte	0x04, 0x0a
        /*00aa*/ 	.short	(.L_49 - .L_48)
	.align		4
.L_48:
        /*00ac*/ 	.word	index@(.nv.constant0._Z4AlphPfS_S_S_S_if)
        /*00b0*/ 	.short	0x0380
        /*00b2*/ 	.short	0x0030


	//----- nvinfo : EIATTR_SW_WAR
	.align		4
.L_49:
        /*00b4*/ 	.byte	0x04, 0x36
        /*00b6*/ 	.short	(.L_51 - .L_50)
.L_50:
        /*00b8*/ 	.word	0x00000008
.L_51:


//--------------------- .nv.info._Z5RelaxPfS_S_S_S_S_iS_fb --------------------------
	.section	.nv.info._Z5RelaxPfS_S_S_S_S_iS_fb,"",@"SHT_CUDA_INFO"
	.sectionflags	@""
	.align	4


	//----- nvinfo : EIATTR_CUDA_API_VERSION
	.align		4
        /*0000*/ 	.byte	0x04, 0x37
        /*0002*/ 	.short	(.L_53 - .L_52)
.L_52:
        /*0004*/ 	.word	0x00000082


	//----- nvinfo : EIATTR_KPARAM_INFO
	.align		4
.L_53:
        /*0008*/ 	.byte	0x04, 0x17
        /*000a*/ 	.short	(.L_55 - .L_54)
.L_54:
        /*000c*/ 	.word	0x00000000
        /*0010*/ 	.short	0x0009
        /*0012*/ 	.short	0x0044
        /*0014*/ 	.byte	0x00, 0xf0, 0x05, 0x00


	//----- nvinfo : EIATTR_KPARAM_INFO
	.align		4
.L_55:
        /*0018*/ 	.byte	0x04, 0x17
        /*001a*/ 	.short	(.L_57 - .L_56)
.L_56:
        /*001c*/ 	.word	0x00000000
        /*0020*/ 	.short	0x0008
        /*0022*/ 	.short	0x0040
        /*0024*/ 	.byte	0x00, 0xf0, 0x11, 0x00


	//----- nvinfo : EIATTR_KPARAM_INFO
	.align		4
.L_57:
        /*0028*/ 	.byte	0x04, 0x17
        /*002a*/ 	.short	(.L_59 - .L_58)
.L_58:
        /*002c*/ 	.word	0x00000000
        /*0030*/ 	.short	0x0007
        /*0032*/ 	.short	0x0038
        /*0034*/ 	.byte	0x00, 0xf5, 0x21, 0x00


	//----- nvinfo : EIATTR_KPARAM_INFO
	.align		4
.L_59:
        /*0038*/ 	.byte	0x04, 0x17
        /*003a*/ 	.short	(.L_61 - .L_60)
.L_60:
        /*003c*/ 	.word	0x00000000
        /*0040*/ 	.short	0x0006
        /*0042*/ 	.short	0x0030
        /*0044*/ 	.byte	0x00, 0xf0, 0x11, 0x00


	//----- nvinfo : EIATTR_KPARAM_INFO
	.align		4
.L_61:
        /*0048*/ 	.byte	0x04, 0x17
        /*004a*/ 	.short	(.L_63 - .L_62)
.L_62:
        /*004c*/ 	.word	0x00000000
        /*0050*/ 	.short	0x0005
        /*0052*/ 	.short	0x0028
        /*0054*/ 	.byte	0x00, 0xf5, 0x21, 0x00


	//----- nvinfo : EIATTR_KPARAM_INFO
	.align		4
.L_63:
        /*0058*/ 	.byte	0x04, 0x17
        /*005a*/ 	.short	(.L_65 - .L_64)
.L_64:
        /*005c*/ 	.word	0x00000000
        /*0060*/ 	.short	0x0004
        /*0062*/ 	.short	0x0020
        /*0064*/ 	.byte	0x00, 0xf5, 0x21, 0x00


	//----- nvinfo : EIATTR_KPARAM_INFO
	.align		4
.L_65:
        /*0068*/ 	.byte	0x04, 0x17
        /*006a*/ 	.short	(.L_67 - .L_66)
.L_66:
        /*006c*/ 	.word	0x00000000
        /*0070*/ 	.short	0x0003
        /*0072*/ 	.short	0x0018
        /*0074*/ 	.byte	0x00, 0xf5, 0x21, 0x00


	//----- nvinfo : EIATTR_KPARAM_INFO
	.align		4
.L_67:
        /*0078*/ 	.byte	0x04, 0x17
        /*007a*/ 	.short	(.L_69 - .L_68)
.L_68:
        /*007c*/ 	.word	0x00000000
        /*0080*/ 	.short	0x0002
        /*0082*/ 	.short	0x0010
        /*0084*/ 	.byte	0x00, 0xf5, 0x21, 0x00


	//----- nvinfo : EIATTR_KPARAM_INFO
	.align		4
.L_69:
        /*0088*/ 	.byte	0x04, 0x17
        /*008a*/ 	.short	(.L_71 - .L_70)
.L_70:
        /*008c*/ 	.word	0x00000000
        /*0090*/ 	.short	0x0001
        /*0092*/ 	.short	0x0008
        /*0094*/ 	.byte	0x00, 0xf5, 0x21, 0x00


	//----- nvinfo : EIATTR_KPARAM_INFO
	.align		4
.L_71:
        /*0098*/ 	.byte	0x04, 0x17
        /*009a*/ 	.short	(.L_73 - .L_72)
.L_72:
        /*009c*/ 	.word	0x00000000
        /*00a0*/ 	.short	0x0000
        /*00a2*/ 	.short	0x0000
        /*00a4*/ 	.byte	0x00, 0xf5, 0x21, 0x00


	//----- nvinfo : EIATTR_SPARSE_MMA_MASK
	.align		4
.L_73:
        /*00a8*/ 	.byte	0x03, 0x50
        /*00aa*/ 	.short	0x0000


	//----- nvinfo : EIATTR_MAXREG_COUNT
	.align		4
        /*00ac*/ 	.byte	0x03, 0x1b
        /*00ae*/ 	.short	0x00ff


	//----- nvinfo : EIATTR_MERCURY_ISA_VERSION
	.align		4
        /*00b0*/ 	.byte	0x03, 0x5f
        /*00b2*/ 	.short	0x0101


	//----- nvinfo : EIATTR_VRC_CTA_INIT_COUNT
	.align		4
        /*00b4*/ 	.byte	0x02, 0x4a
	.zero		1
	.zero		1


	//----- nvinfo : EIATTR_EXIT_INSTR_OFFSETS
	.align		4
        /*00b8*/ 	.byte	0x04, 0x1c
        /*00ba*/ 	.short	(.L_75 - .L_74)


	//   ....[0]....
.L_74:
        /*00bc*/ 	.word	0x00000210


	//   ....[1]....
        /*00c0*/ 	.word	0x00000270


	//   ....[2]....
        /*00c4*/ 	.word	0x00000390


	//   ....[3]....
        /*00c8*/ 	.word	0x00001640


	//   ....[4]....
        /*00cc*/ 	.word	0x00001a00


	//   ....[5]....
        /*00d0*/ 	.word	0x00001de0


	//   ....[6]....
        /*00d4*/ 	.word	0x00002190


	//----- nvinfo : EIATTR_CRS_STACK_SIZE
	.align		4
.L_75:
        /*00d8*/ 	.byte	0x04, 0x1e
        /*00da*/ 	.short	(.L_77 - .L_76)
.L_76:
        /*00dc*/ 	.word	0x00000000


	//----- nvinfo : EIATTR_CBANK_PARAM_SIZE
	.align		4
.L_77:
        /*00e0*/ 	.byte	0x03, 0x19
        /*00e2*/ 	.short	0x0045


	//----- nvinfo : EIATTR_PARAM_CBANK
	.align		4
        /*00e4*/ 	.byte	0x04, 0x0a
        /*00e6*/ 	.short	(.L_79 - .L_78)
	.align		4
.L_78:
        /*00e8*/ 	.word	index@(.nv.constant0._Z5RelaxPfS_S_S_S_S_iS_fb)
        /*00ec*/ 	.short	0x0380
        /*00ee*/ 	.short	0x0045


	//----- nvinfo : EIATTR_SW_WAR
	.align		4
.L_79:
        /*00f0*/ 	.byte	0x04, 0x36
        /*00f2*/ 	.short	(.L_81 - .L_80)
.L_80:
        /*00f4*/ 	.word	0x00000008
.L_81:


//--------------------- .nv.callgraph             --------------------------
	.section	.nv.callgraph,"",@"SHT_CUDA_CALLGRAPH"
	.align	4
	.sectionentsize	8
	.align		4
        /*0000*/ 	.word	0x00000000
	.align		4
        /*0004*/ 	.word	0xffffffff
	.align		4
        /*0008*/ 	.word	0x00000000
	.align		4
        /*000c*/ 	.word	0xfffffffe
	.align		4
        /*0010*/ 	.word	0x00000000
	.align		4
        /*0014*/ 	.word	0xfffffffd
	.align		4
        /*0018*/ 	.word	0x00000000
	.align		4
        /*001c*/ 	.word	0xfffffffc


//--------------------- .text._Z4AlphPfS_S_S_S_if --------------------------
	.section	.text._Z4AlphPfS_S_S_S_if,"ax",@progbits
	.align	128
        .global         _Z4AlphPfS_S_S_S_if
        .type           _Z4AlphPfS_S_S_S_if,@function
        .size           _Z4AlphPfS_S_S_S_if,(.L_x_168 - _Z4AlphPfS_S_S_S_if)
        .other          _Z4AlphPfS_S_S_S_if,@"STO_CUDA_ENTRY STV_DEFAULT"
_Z4AlphPfS_S_S_S_if:
.text._Z4AlphPfS_S_S_S_if:
[----:B------:R-:W-:Y:S08]  /*0000*/  LDC R1, c[0x0][0x37c] ;  /* 0x0000df00ff017b82 */ /* 0x000ff00000000800 */
[----:B------:R-:W0:Y:S01]  /*0010*/  LDC R9, c[0x0][0x3a8] ;  /* 0x0000ea00ff097b82 */ /* 0x000e220000000800 */
[----:B------:R-:W1:Y:S01]  /*0020*/  S2R R2, SR_CTAID.X ;  /* 0x0000000000027919 */ /* 0x000e620000002500 */
[----:B------:R-:W1:Y:S01]  /*0030*/  LDCU UR4, c[0x0][0x360] ;  /* 0x00006c00ff0477ac */ /* 0x000e620008000800 */
[----:B------:R-:W1:Y:S01]  /*0040*/  S2R R3, SR_TID.X ;  /* 0x0000000000037919 */ /* 0x000e620000002100 */
[----:B0-----:R-:W-:-:S04]  /*0050*/  IABS R7, R9 ;  /* 0x0000000900077213 */ /* 0x001fc80000000000 */
[----:B------:R-:W0:Y:S01]  /*0060*/  I2F.RP R0, R7 ;  /* 0x0000000700007306 */ /* 0x000e220000209400 */
[----:B-1----:R-:W-:-:S07]  /*0070*/  IMAD R2, R2, UR4, R3 ;  /* 0x0000000402027c24 */ /* 0x002fce000f8e0203 */
[----:B0-----:R-:W0:Y:S02]  /*0080*/  MUFU.RCP R0, R0 ;  /* 0x0000000000007308 */ /* 0x001e240000001000 */
[----:B0-----:R-:W-:Y:S01]  /*0090*/  VIADD R4, R0, 0xffffffe ;  /* 0x0ffffffe00047836 */ /* 0x001fe20000000000 */
[----:B------:R-:W-:-:S05]  /*00a0*/  IABS R0, R2 ;  /* 0x0000000200007213 */ /* 0x000fca0000000000 */
[----:B------:R0:W1:Y:S02]  /*00b0*/  F2I.FTZ.U32.TRUNC.NTZ R5, R4 ;  /* 0x0000000400057305 */ /* 0x000064000021f000 */
[----:B0-----:R-:W-:Y:S02]  /*00c0*/  IMAD.MOV.U32 R4, RZ, RZ, RZ ;  /* 0x000000ffff047224 */ /* 0x001fe400078e00ff */
[----:B-1----:R-:W-:-:S04]  /*00d0*/  IMAD.MOV R6, RZ, RZ, -R5 ;  /* 0x000000ffff067224 */ /* 0x002fc800078e0a05 */
[----:B------:R-:W-:-:S04]  /*00e0*/  IMAD R3, R6, R7, RZ ;  /* 0x0000000706037224 */ /* 0x000fc800078e02ff */
[----:B------:R-:W-:-:S06]  /*00f0*/  IMAD.HI.U32 R5, R5, R3, R4 ;  /* 0x0000000305057227 */ /* 0x000fcc00078e0004 */
[----:B------:R-:W-:-:S04]  /*0100*/  IMAD.HI.U32 R5, R5, R0, RZ ;  /* 0x0000000005057227 */ /* 0x000fc800078e00ff */
[----:B------:R-:W-:-:S04]  /*0110*/  IMAD.MOV R3, RZ, RZ, -R5 ;  /* 0x000000ffff037224 */ /* 0x000fc800078e0a05 */
[----:B------:R-:W-:-:S05]  /*0120*/  IMAD R0, R7, R3, R0 ;  /* 0x0000000307007224 */ /* 0x000fca00078e0200 */
[----:B------:R-:W-:-:S13]  /*0130*/  ISETP.GT.U32.AND P1, PT, R7, R0, PT ;  /* 0x000000000700720c */ /* 0x000fda0003f24070 */
[-C--:B------:R-:W-:Y:S01]  /*0140*/  @!P1 IADD3 R0, PT, PT, R0, -R7.reuse, RZ ;  /* 0x8000000700009210 */ /* 0x080fe20007ffe0ff */
[----:B------:R-:W-:Y:S01]  /*0150*/  @!P1 VIADD R5, R5, 0x1 ;  /* 0x0000000105059836 */ /* 0x000fe20000000000 */
[----:B------:R-:W-:Y:S02]  /*0160*/  ISETP.NE.AND P1, PT, R9, RZ, PT ;  /* 0x000000ff0900720c */ /* 0x000fe40003f25270 */
[----:B------:R-:W-:Y:S02]  /*0170*/  ISETP.GE.U32.AND P0, PT, R0, R7, PT ;  /* 0x000000070000720c */ /* 0x000fe40003f06070 */
[----:B------:R-:W-:-:S04]  /*0180*/  LOP3.LUT R0, R2, R9, RZ, 0x3c, !PT ;  /* 0x0000000902007212 */ /* 0x000fc800078e3cff */
[----:B------:R-:W-:-:S07]  /*0190*/  ISETP.GE.AND P2, PT, R0, RZ, PT ;  /* 0x000000ff0000720c */ /* 0x000fce0003f46270 */
[----:B------:R-:W-:-:S06]  /*01a0*/  @P0 VIADD R5, R5, 0x1 ;  /* 0x0000000105050836 */ /* 0x000fcc0000000000 */
[----:B------:R-:W-:Y:S01]  /*01b0*/  @!P2 IMAD.MOV R5, RZ, RZ, -R5 ;  /* 0x000000ffff05a224 */ /* 0x000fe200078e0a05 */
[----:B------:R-:W-:-:S05]  /*01c0*/  @!P1 LOP3.LUT R5, RZ, R9, RZ, 0x33, !PT ;  /* 0x00000009ff059212 */ /* 0x000fca00078e33ff */
[----:B------:R-:W-:-:S04]  /*01d0*/  IMAD.MOV R0, RZ, RZ, -R5 ;  /* 0x000000ffff007224 */ /* 0x000fc800078e0a05 */
[----:B------:R-:W-:-:S05]  /*01e0*/  IMAD R6, R9, R0, R2 ;  /* 0x0000000009067224 */ /* 0x000fca00078e0202 */
[----:B------:R-:W-:-:S04]  /*01f0*/  ISETP.NE.AND P0, PT, R6, RZ, PT ;  /* 0x000000ff0600720c */ /* 0x000fc80003f05270 */
[----:B------:R-:W-:-:S13]  /*0200*/  ISETP.LT.OR P0, PT, R2, R9, !P0 ;  /* 0x000000090200720c */ /* 0x000fda0004701670 */
[----:B------:R-:W-:Y:S05]  /*0210*/  @P0 EXIT ;  /* 0x000000000000094d */ /* 0x000fea0003800000 */
[----:B------:R-:W-:Y:S02]  /*0220*/  SHF.L.U32 R0, R9, 0x1, RZ ;  /* 0x0000000109007819 */ /* 0x000fe400000006ff */
[----:B------:R-:W-:-:S03]  /*0230*/  VIMNMX R3, PT, PT, R5, R6, !PT ;  /* 0x0000000605037248 */ /* 0x000fc60007fe0100 */
[----:B------:R-:W-:-:S05]  /*0240*/  IMAD.HI R0, R0, 0x55555556, RZ ;  /* 0x5555555600007827 */ /* 0x000fca00078e02ff */
[----:B------:R-:W-:-:S04]  /*0250*/  LEA.HI R0, R0, R0, RZ, 0x1 ;  /* 0x0000000000007211 */ /* 0x000fc800078f08ff */
[----:B------:R-:W-:-:S13]  /*0260*/  ISETP.GT.AND P0, PT, R3, R0, PT ;  /* 0x000000000300720c */ /* 0x000fda0003f04270 */
[----:B------:R-:W-:Y:S05]  /*0270*/  @P0 EXIT ;  /* 0x000000000000094d */ /* 0x000fea0003800000 */
[----:B------:R-:W-:Y:S01]  /*0280*/  IMAD.HI R0, R9, 0x55555556, RZ ;  /* 0x5555555609007827 */ /* 0x000fe200078e02ff */
[----:B------:R-:W-:Y:S01]  /*0290*/  SHF.R.S32.HI R3, RZ, 0x1f, R9 ;  /* 0x0000001fff037819 */ /* 0x000fe20000011409 */
[----:B------:R-:W0:Y:S03]  /*02a0*/  LDCU.64 UR4, c[0x0][0x358] ;  /* 0x00006b00ff0477ac */ /* 0x000e260008000a00 */
[----:B------:R-:W-:Y:S02]  /*02b0*/  LEA.HI R0, R0, R0, RZ, 0x1 ;  /* 0x0000000000007211 */ /* 0x000fe400078f08ff */
[----:B------:R-:W-:-:S03]  /*02c0*/  LEA.HI R3, R3, R9, RZ, 0x3 ;  /* 0x0000000903037211 */ /* 0x000fc600078f18ff */
[----:B------:R-:W-:Y:S01]  /*02d0*/  VIADD R4, R0, 0x3 ;  /* 0x0000000300047836 */ /* 0x000fe20000000000 */
[----:B------:R-:W-:-:S04]  /*02e0*/  LEA.HI.SX32 R3, R3, R0, 0x1d ;  /* 0x0000000003037211 */ /* 0x000fc800078feaff */
[----:B------:R-:W-:Y:S02]  /*02f0*/  ISETP.GE.AND P0, PT, R5, R4, PT ;  /* 0x000000040500720c */ /* 0x000fe40003f06270 */
[----:B------:R-:W-:-:S13]  /*0300*/  ISETP.LT.AND P1, PT, R6, R3, PT ;  /* 0x000000030600720c */ /* 0x000fda0003f21270 */
[----:B0-----:R-:W-:Y:S05]  /*0310*/  @!P0 EXIT P1 ;  /* 0x000000000000894d */ /* 0x001fea0000800000 */
[----:B------:R-:W0:Y:S01]  /*0320*/  LDC.64 R10, c[0x0][0x380] ;  /* 0x0000e000ff0a7b82 */ /* 0x000e220000000a00 */
[C---:B------:R-:W-:Y:S02]  /*0330*/  IMAD.IADD R3, R2.reuse, 0x1, -R9 ;  /* 0x0000000102037824 */ /* 0x040fe400078e0a09 */
[----:B0-----:R-:W-:-:S04]  /*0340*/  IMAD.WIDE R12, R2, 0x4, R10 ;  /* 0x00000004020c7825 */ /* 0x001fc800078e020a */
[----:B------:R-:W-:Y:S01]  /*0350*/  IMAD.WIDE R10, R3, 0x4, R10 ;  /* 0x00000004030a7825 */ /* 0x000fe200078e020a */
[----:B------:R-:W2:Y:S04]  /*0360*/  LDG.E R4, desc[UR4][R12.64] ;  /* 0x000000040c047981 */ /* 0x000ea8000c1e1900 */
[----:B------:R-:W3:Y:S04]  /*0370*/  LDG.E R3, desc[UR4][R12.64+0x4] ;  /* 0x000004040c037981 */ /* 0x000ee8000c1e1900 */
[----:B------:R-:W3:Y:S04]  /*0380*/  LDG.E R6, desc[UR4][R10.64+0x4] ;  /* 0x000004040a067981 */ /* 0x000ee8000c1e1900 */
[----:B------:R-:W4:Y:S01]  /*0390*/  LDG.E R5, desc[UR4][R10.64] ;  /* 0x000000040a057981 */ /* 0x000f22000c1e1900 */
[----:B------:R-:W-:Y:S01]  /*03a0*/  BSSY.RECONVERGENT B0, `(.L_x_0) ;  /* 0x0000009000007945 */ /* 0x000fe20003800200 */
[----:B---3--:R-:W-:-:S04]  /*03b0*/  FADD R7, R3, R6 ;  /* 0x0000000603077221 */ /* 0x008fc80000000000 */
[----:B--2---:R-:W-:-:S04]  /*03c0*/  FADD R0, R7, -R4 ;  /* 0x8000000407007221 */ /* 0x004fc80000000000 */
[----:B----4-:R-:W-:-:S04]  /*03d0*/  FADD R7, R0, -R5 ;  /* 0x8000000500077221 */ /* 0x010fc80000000000 */
[----:B------:R-:W0:Y:S01]  /*03e0*/  F2F.F64.F32 R8, R7 ;  /* 0x0000000700087310 */ /* 0x000e220000201800 */
[----:B------:R-:W-:Y:S01]  /*03f0*/  MOV R0, 0x430 ;  /* 0x0000043000007802 */ /* 0x000fe20000000f00 */
[----:B0-----:R-:W-:-:S10]  /*0400*/  DADD R16, -RZ, |R8| ;  /* 0x00000000ff107229 */ /* 0x001fd40000000508 */
[----:B------:R-:W-:-:S07]  /*0410*/  IMAD.MOV.U32 R36, RZ, RZ, R17 ;  /* 0x000000ffff247224 */ /* 0x000fce00078e0011 */
[----:B------:R-:W-:Y:S05]  /*0420*/  CALL.REL.NOINC `($_Z4AlphPfS_S_S_S_if$__internal_accurate_pow) ;  /* 0x00000058005c7944 */ /* 0x000fea0003c00000 */
[----:B------:R-:W-:Y:S05]  /*0430*/  BSYNC.RECONVERGENT B0 ;  /* 0x0000000000007941 */ /* 0x000fea0003800200 */
.L_x_0:
[----:B------:R-:W-:Y:S01]  /*0440*/  FADD R15, R3, R4 ;  /* 0x00000004030f7221 */ /* 0x000fe20000000000 */
[----:B------:R-:W-:Y:S01]  /*0450*/  DADD R18, R8, 2 ;  /* 0x4000000008127429 */ /* 0x000fe20000000000 */
[C---:B------:R-:W-:Y:S01]  /*0460*/  FSETP.NEU.AND P1, PT, R7.reuse, RZ, PT ;  /* 0x000000ff0700720b */ /* 0x040fe20003f2d000 */
[----:B------:R-:W-:Y:S01]  /*0470*/  BSSY.RECONVERGENT B0, `(.L_x_1) ;  /* 0x0000012000007945 */ /* 0x000fe20003800200 */
[----:B------:R-:W-:Y:S01]  /*0480*/  FADD R6, -R6, R15 ;  /* 0x0000000f06067221 */ /* 0x000fe20000000100 */
[----:B------:R-:W-:-:S03]  /*0490*/  FSETP.NEU.AND P0, PT, R7, 1, PT ;  /* 0x3f8000000700780b */ /* 0x000fc60003f0d000 */
[----:B------:R-:W-:-:S03]  /*04a0*/  FADD R6, -R5, R6 ;  /* 0x0000000605067221 */ /* 0x000fc60000000100 */
[----:B------:R-:W-:Y:S01]  /*04b0*/  LOP3.LUT R18, R19, 0x7ff00000, RZ, 0xc0, !PT ;  /* 0x7ff0000013127812 */ /* 0x000fe200078ec0ff */
[----:B------:R-:W0:Y:S01]  /*04c0*/  F2F.F64.F32 R14, R6 ;  /* 0x00000006000e7310 */ /* 0x000e220000201800 */
[----:B------:R-:W-:Y:S02]  /*04d0*/  MOV R19, R16 ;  /* 0x0000001000137202 */ /* 0x000fe40000000f00 */
[----:B------:R-:W-:Y:S01]  /*04e0*/  ISETP.NE.AND P2, PT, R18, 0x7ff00000, PT ;  /* 0x7ff000001200780c */ /* 0x000fe20003f45270 */
[----:B------:R-:W-:Y:S01]  /*04f0*/  IMAD.MOV.U32 R18, RZ, RZ, R17 ;  /* 0x000000ffff127224 */ /* 0x000fe200078e0011 */
[----:B------:R-:W-:Y:S01]  /*0500*/  @!P1 CS2R R18, SRZ ;  /* 0x0000000000129805 */ /* 0x000fe2000001ff00 */
[----:B0-----:R-:W-:-:S10]  /*0510*/  DADD R20, -RZ, |R14| ;  /* 0x00000000ff147229 */ /* 0x001fd4000000050e */
[----:B------:R-:W-:Y:S05]  /*0520*/  @P2 BRA `(.L_x_2) ;  /* 0x0000000000182947 */ /* 0x000fea0003800000 */
[----:B------:R-:W-:-:S13]  /*0530*/  FSETP.NAN.AND P1, PT, R7, R7, PT ;  /* 0x000000070700720b */ /* 0x000fda0003f28000 */
[----:B------:R-:W-:Y:S01]  /*0540*/  @P1 DADD R18, R8, 2 ;  /* 0x4000000008121429 */ /* 0x000fe20000000000 */
[----:B------:R-:W-:Y:S10]  /*0550*/  @P1 BRA `(.L_x_2) ;  /* 0x00000000000c1947 */ /* 0x000ff40003800000 */
[----:B------:R-:W-:-:S14]  /*0560*/  DSETP.NEU.AND P1, PT, |R8|, +INF , PT ;  /* 0x7ff000000800742a */ /* 0x000fdc0003f2d200 */
[----:B------:R-:W-:Y:S02]  /*0570*/  @!P1 IMAD.MOV.U32 R18, RZ, RZ, 0x0 ;  /* 0x00000000ff129424 */ /* 0x000fe400078e00ff */
[----:B------:R-:W-:-:S07]  /*0580*/  @!P1 IMAD.MOV.U32 R19, RZ, RZ, 0x7ff00000 ;  /* 0x7ff00000ff139424 */ /* 0x000fce00078e00ff */
.L_x_2:
[----:B------:R-:W-:Y:S05]  /*0590*/  BSYNC.RECONVERGENT B0 ;  /* 0x0000000000007941 */ /* 0x000fea0003800200 */
.L_x_1:
[----:B------:R-:W-:Y:S01]  /*05a0*/  BSSY.RECONVERGENT B0, `(.L_x_3) ;  /* 0x0000007000007945 */ /* 0x000fe20003800200 */
[----:B------:R-:W-:Y:S01]  /*05b0*/  IMAD.MOV.U32 R16, RZ, RZ, R20 ;  /* 0x000000ffff107224 */ /* 0x000fe200078e0014 */
[----:B------:R-:W-:Y:S01]  /*05c0*/  FSEL R32, R18, RZ, P0 ;  /* 0x000000ff12207208 */ /* 0x000fe20000000000 */
[----:B------:R-:W-:Y:S01]  /*05d0*/  IMAD.MOV.U32 R36, RZ, RZ, R21 ;  /* 0x000000ffff247224 */ /* 0x000fe200078e0015 */
[----:B------:R-:W-:Y:S02]  /*05e0*/  FSEL R33, R19, 1.875, P0 ;  /* 0x3ff0000013217808 */ /* 0x000fe40000000000 */
[----:B------:R-:W-:-:S07]  /*05f0*/  MOV R0, 0x610 ;  /* 0x0000061000007802 */ /* 0x000fce0000000f00 */
[----:B------:R-:W-:Y:S05]  /*0600*/  CALL.REL.NOINC `($_Z4AlphPfS_S_S_S_if$__internal_accurate_pow) ;  /* 0x0000005400e47944 */ /* 0x000fea0003c00000 */
[----:B------:R-:W-:Y:S05]  /*0610*/  BSYNC.RECONVERGENT B0 ;  /* 0x0000000000007941 */ /* 0x000fea0003800200 */
.L_x_3:
[----:B------:R-:W0:Y:S01]  /*0620*/  LDC R8, c[0x0][0x3ac] ;  /* 0x0000eb00ff087b82 */ /* 0x000e220000000800 */
[----:B------:R-:W-:Y:S01]  /*0630*/  MOV R20, 0x1 ;  /* 0x0000000100147802 */ /* 0x000fe20000000f00 */
[----:B------:R-:W-:Y:S01]  /*0640*/  DADD R18, R14, 2 ;  /* 0x400000000e127429 */ /* 0x000fe20000000000 */
[C---:B------:R-:W-:Y:S01]  /*0650*/  FSETP.NEU.AND P1, PT, R6.reuse, RZ, PT ;  /* 0x000000ff0600720b */ /* 0x040fe20003f2d000 */
[----:B------:R-:W-:Y:S01]  /*0660*/  BSSY.RECONVERGENT B0, `(.L_x_4) ;  /* 0x0000016000007945 */ /* 0x000fe20003800200 */
[-C--:B------:R-:W-:Y:S02]  /*0670*/  LOP3.LUT R17, R17, R16.reuse, RZ, 0x3c, !PT ;  /* 0x0000001011117212 */ /* 0x080fe400078e3cff */
[----:B------:R-:W-:Y:S02]  /*0680*/  FSETP.NEU.AND P0, PT, R6, 1, PT ;  /* 0x3f8000000600780b */ /* 0x000fe40003f0d000 */
[----:B------:R-:W-:-:S03]  /*0690*/  LOP3.LUT R16, R17, R16, RZ, 0x3c, !PT ;  /* 0x0000001011107212 */ /* 0x000fc600078e3cff */
[----:B------:R-:W-:Y:S02]  /*06a0*/  LOP3.LUT R18, R19, 0x7ff00000, RZ, 0xc0, !PT ;  /* 0x7ff0000013127812 */ /* 0x000fe400078ec0ff */
[----:B------:R-:W-:Y:S02]  /*06b0*/  LOP3.LUT R17, R17, R16, RZ, 0x3c, !PT ;  /* 0x0000001011117212 */ /* 0x000fe400078e3cff */
[----:B------:R-:W-:Y:S02]  /*06c0*/  ISETP.NE.AND P2, PT, R18, 0x7ff00000, PT ;  /* 0x7ff000001200780c */ /* 0x000fe40003f45270 */
[----:B------:R-:W-:Y:S01]  /*06d0*/  @!P1 CS2R R16, SRZ ;  /* 0x0000000000109805 */ /* 0x000fe2000001ff00 */
[----:B0-----:R-:W-:-:S06]  /*06e0*/  FADD R8, R8, R8 ;  /* 0x0000000808087221 */ /* 0x001fcc0000000000 */
[----:B------:R-:W0:Y:S08]  /*06f0*/  F2F.F64.F32 R8, R8 ;  /* 0x0000000800087310 */ /* 0x000e300000201800 */
[----:B0-----:R-:W0:Y:S02]  /*0700*/  MUFU.RCP64H R21, R9 ;  /* 0x0000000900157308 */ /* 0x001e240000001800 */
[----:B0-----:R-:W-:-:S08]  /*0710*/  DFMA R22, R20, -R8, 1 ;  /* 0x3ff000001416742b */ /* 0x001fd00000000808 */
[----:B------:R-:W-:-:S08]  /*0720*/  DFMA R22, R22, R22, R22 ;  /* 0x000000161616722b */ /* 0x000fd00000000016 */
[----:B------:R-:W-:-:S08]  /*0730*/  DFMA R22, R20, R22, R20 ;  /* 0x000000161416722b */ /* 0x000fd00000000014 */
[----:B------:R-:W-:Y:S01]  /*0740*/  DFMA R18, R22, -R8, 1 ;  /* 0x3ff000001612742b */ /* 0x000fe20000000808 */
[----:B------:R-:W-:Y:S10]  /*0750*/  @P2 BRA `(.L_x_5) ;  /* 0x0000000000182947 */ /* 0x000ff40003800000 */
[----:B------:R-:W-:-:S13]  /*0760*/  FSETP.NAN.AND P1, PT, R6, R6, PT ;  /* 0x000000060600720b */ /* 0x000fda0003f28000 */
[----:B------:R-:W-:Y:S01]  /*0770*/  @P1 DADD R16, R14, 2 ;  /* 0x400000000e101429 */ /* 0x000fe20000000000 */
[----:B------:R-:W-:Y:S10]  /*0780*/  @P1 BRA `(.L_x_5) ;  /* 0x00000000000c1947 */ /* 0x000ff40003800000 */
[----:B------:R-:W-:-:S14]  /*0790*/  DSETP.NEU.AND P1, PT, |R14|, +INF , PT ;  /* 0x7ff000000e00742a */ /* 0x000fdc0003f2d200 */
[----:B------:R-:W-:Y:S02]  /*07a0*/  @!P1 IMAD.MOV.U32 R16, RZ, RZ, 0x0 ;  /* 0x00000000ff109424 */ /* 0x000fe400078e00ff */
[----:B------:R-:W-:-:S07]  /*07b0*/  @!P1 IMAD.MOV.U32 R17, RZ, RZ, 0x7ff00000 ;  /* 0x7ff00000ff119424 */ /* 0x000fce00078e00ff */
.L_x_5:
[----:B------:R-:W-:Y:S05]  /*07c0*/  BSYNC.RECONVERGENT B0 ;  /* 0x0000000000007941 */ /* 0x000fea0003800200 */
.L_x_4:
[----:B------:R-:W-:Y:S01]  /*07d0*/  DFMA R18, R22, R18, R22 ;  /* 0x000000121612722b */ /* 0x000fe20000000016 */
[----:B------:R-:W-:Y:S01]  /*07e0*/  FSEL R20, R16, RZ, P0 ;  /* 0x000000ff10147208 */ /* 0x000fe20000000000 */
[----:B------:R-:W-:Y:S01]  /*07f0*/  BSSY.RECONVERGENT B1, `(.L_x_6) ;  /* 0x0000011000017945 */ /* 0x000fe20003800200 */
[----:B------:R-:W-:-:S04]  /*0800*/  FSEL R21, R17, 1.875, P0 ;  /* 0x3ff0000011157808 */ /* 0x000fc80000000000 */
[----:B------:R-:W-:Y:S02]  /*0810*/  FSETP.GEU.AND P1, PT, |R21|, 6.5827683646048100446e-37, PT ;  /* 0x036000001500780b */ /* 0x000fe40003f2e200 */
[----:B------:R-:W-:-:S08]  /*0820*/  DMUL R6, R18, R20 ;  /* 0x0000001412067228 */ /* 0x000fd00000000000 */
[----:B------:R-:W-:-:S08]  /*0830*/  DFMA R14, R6, -R8, R20 ;  /* 0x80000008060e722b */ /* 0x000fd00000000014 */
[----:B------:R-:W-:-:S10]  /*0840*/  DFMA R6, R18, R14, R6 ;  /* 0x0000000e1206722b */ /* 0x000fd40000000006 */
[----:B------:R-:W-:-:S05]  /*0850*/  FFMA R0, RZ, R9, R7 ;  /* 0x00000009ff007223 */ /* 0x000fca0000000007 */
[----:B------:R-:W-:-:S13]  /*0860*/  FSETP.GT.AND P0, PT, |R0|, 1.469367938527859385e-39, PT ;  /* 0x001000000000780b */ /* 0x000fda0003f04200 */
[----:B------:R-:W-:Y:S05]  /*0870*/  @P0 BRA P1, `(.L_x_7) ;  /* 0x0000000000200947 */ /* 0x000fea0000800000 */
[----:B------:R-:W-:Y:S01]  /*0880*/  IMAD.MOV.U32 R0, RZ, RZ, R21 ;  /* 0x000000ffff007224 */ /* 0x000fe200078e0015 */
[----:B------:R-:W-:Y:S01]  /*0890*/  MOV R28, R8 ;  /* 0x00000008001c7202 */ /* 0x000fe20000000f00 */
[----:B------:R-:W-:Y:S01]  /*08a0*/  IMAD.MOV.U32 R17, RZ, RZ, R20 ;  /* 0x000000ffff117224 */ /* 0x000fe200078e0014 */
[----:B------:R-:W-:Y:S01]  /*08b0*/  MOV R21, 0x8e0 ;  /* 0x000008e000157802 */ /* 0x000fe20000000f00 */
[----:B------:R-:W-:-:S07]  /*08c0*/  IMAD.MOV.U32 R16, RZ, RZ, R9 ;  /* 0x000000ffff107224 */ /* 0x000fce00078e0009 */
[----:B------:R-:W-:Y:S05]  /*08d0*/  CALL.REL.NOINC `($__internal_0_$__cuda_sm20_div_rn_f64_full) ;  /* 0x0000004400587944 */ /* 0x000fea0003c00000 */
[----:B------:R-:W-:Y:S02]  /*08e0*/  IMAD.MOV.U32 R6, RZ, RZ, R0 ;  /* 0x000000ffff067224 */ /* 0x000fe400078e0000 */
[----:B------:R-:W-:-:S07]  /*08f0*/  IMAD.MOV.U32 R7, RZ, RZ, R25 ;  /* 0x000000ffff077224 */ /* 0x000fce00078e0019 */
.L_x_7:
[----:B------:R-:W-:Y:S05]  /*0900*/  BSYNC.RECONVERGENT B1 ;  /* 0x0000000000017941 */ /* 0x000fea0003800200 */
.L_x_6:
[----:B------:R-:W0:Y:S01]  /*0910*/  MUFU.RCP64H R15, R9 ;  /* 0x00000009000f7308 */ /* 0x000e220000001800 */
[----:B------:R-:W-:Y:S01]  /*0920*/  IMAD.MOV.U32 R14, RZ, RZ, 0x1 ;  /* 0x00000001ff0e7424 */ /* 0x000fe200078e00ff */
[----:B------:R-:W-:Y:S01]  /*0930*/  FSETP.GEU.AND P1, PT, |R33|, 6.5827683646048100446e-37, PT ;  /* 0x036000002100780b */ /* 0x000fe20003f2e200 */
[----:B------:R-:W-:Y:S04]  /*0940*/  BSSY.RECONVERGENT B1, `(.L_x_8) ;  /* 0x0000013000017945 */ /* 0x000fe80003800200 */
[----:B0-----:R-:W-:-:S08]  /*0950*/  DFMA R16, R14, -R8, 1 ;  /* 0x3ff000000e10742b */ /* 0x001fd00000000808 */
[----:B------:R-:W-:-:S08]  /*0960*/  DFMA R16, R16, R16, R16 ;  /* 0x000000101010722b */ /* 0x000fd00000000010 */
[----:B------:R-:W-:-:S08]  /*0970*/  DFMA R16, R14, R16, R14 ;  /* 0x000000100e10722b */ /* 0x000fd0000000000e */
[----:B------:R-:W-:-:S08]  /*0980*/  DFMA R14, R16, -R8, 1 ;  /* 0x3ff00000100e742b */ /* 0x000fd00000000808 */
[----:B------:R-:W-:-:S08]  /*0990*/  DFMA R16, R16, R14, R16 ;  /* 0x0000000e1010722b */ /* 0x000fd00000000010 */
[----:B------:R-:W-:-:S08]  /*09a0*/  DMUL R24, R16, R32 ;  /* 0x0000002010187228 */ /* 0x000fd00000000000 */
[----:B------:R-:W-:-:S08]  /*09b0*/  DFMA R14, R24, -R8, R32 ;  /* 0x80000008180e722b */ /* 0x000fd00000000020 */
[----:B------:R-:W-:-:S10]  /*09c0*/  DFMA R24, R16, R14, R24 ;  /* 0x0000000e1018722b */ /* 0x000fd40000000018 */
[----:B------:R-:W-:-:S05]  /*09d0*/  FFMA R0, RZ, R9, R25 ;  /* 0x00000009ff007223 */ /* 0x000fca0000000019 */
[----:B------:R-:W-:-:S13]  /*09e0*/  FSETP.GT.AND P0, PT, |R0|, 1.469367938527859385e-39, PT ;  /* 0x001000000000780b */ /* 0x000fda0003f04200 */
[----:B------:R-:W-:Y:S05]  /*09f0*/  @P0 BRA P1, `(.L_x_9) ;  /* 0x00000000001c0947 */ /* 0x000fea0000800000 */
[----:B------:R-:W-:Y:S01]  /*0a00*/  MOV R17, R32 ;  /* 0x0000002000117202 */ /* 0x000fe20000000f00 */
[----:B------:R-:W-:Y:S01]  /*0a10*/  IMAD.MOV.U32 R0, RZ, RZ, R33 ;  /* 0x000000ffff007224 */ /* 0x000fe200078e0021 */
[----:B------:R-:W-:Y:S01]  /*0a20*/  MOV R21, 0xa60 ;  /* 0x00000a6000157802 */ /* 0x000fe20000000f00 */
[----:B------:R-:W-:Y:S02]  /*0a30*/  IMAD.MOV.U32 R28, RZ, RZ, R8 ;  /* 0x000000ffff1c7224 */ /* 0x000fe400078e0008 */
[----:B------:R-:W-:-:S07]  /*0a40*/  IMAD.MOV.U32 R16, RZ, RZ, R9 ;  /* 0x000000ffff107224 */ /* 0x000fce00078e0009 */
[----:B------:R-:W-:Y:S05]  /*0a50*/  CALL.REL.NOINC `($__internal_0_$__cuda_sm20_div_rn_f64_full) ;  /* 0x0000004000f87944 */ /* 0x000fea0003c00000 */
[----:B------:R-:W-:-:S07]  /*0a60*/  IMAD.MOV.U32 R24, RZ, RZ, R0 ;  /* 0x000000ffff187224 */ /* 0x000fce00078e0000 */
.L_x_9:
[----:B------:R-:W-:Y:S05]  /*0a70*/  BSYNC.RECONVERGENT B1 ;  /* 0x0000000000017941 */ /* 0x000fea0003800200 */
.L_x_8:
[----:B------:R-:W-:Y:S01]  /*0a80*/  DADD R20, R24, R6 ;  /* 0x0000000018147229 */ /* 0x000fe20000000006 */
[----:B------:R-:W-:Y:S01]  /*0a90*/  IMAD.MOV.U32 R16, RZ, RZ, 0x0 ;  /* 0x00000000ff107424 */ /* 0x000fe200078e00ff */
[----:B------:R-:W-:Y:S01]  /*0aa0*/  BSSY.RECONVERGENT B0, `(.L_x_10) ;  /* 0x000001b000007945 */ /* 0x000fe20003800200 */
[----:B------:R-:W-:-:S03]  /*0ab0*/  IMAD.MOV.U32 R17, RZ, RZ, 0x3fd80000 ;  /* 0x3fd80000ff117424 */ /* 0x000fc600078e00ff */
[----:B------:R-:W0:Y:S04]  /*0ac0*/  MUFU.RSQ64H R7, R21 ;  /* 0x0000001500077308 */ /* 0x000e280000001c00 */
[----:B------:R-:W-:-:S04]  /*0ad0*/  IADD3 R6, PT, PT, R21, -0x3500000, RZ ;  /* 0xfcb0000015067810 */ /* 0x000fc80007ffe0ff */
[----:B------:R-:W-:Y:S02]  /*0ae0*/  ISETP.GE.U32.AND P0, PT, R6, 0x7ca00000, PT ;  /* 0x7ca000000600780c */ /* 0x000fe40003f06070 */
[----:B0-----:R-:W-:-:S08]  /*0af0*/  DMUL R14, R6, R6 ;  /* 0x00000006060e7228 */ /* 0x001fd00000000000 */
[----:B------:R-:W-:-:S08]  /*0b00*/  DFMA R14, R20, -R14, 1 ;  /* 0x3ff00000140e742b */ /* 0x000fd0000000080e */
[----:B------:R-:W-:Y:S02]  /*0b10*/  DFMA R16, R14, R16, 0.5 ;  /* 0x3fe000000e10742b */ /* 0x000fe40000000010 */
[----:B------:R-:W-:-:S08]  /*0b20*/  DMUL R14, R6, R14 ;  /* 0x0000000e060e7228 */ /* 0x000fd00000000000 */
[----:B------:R-:W-:-:S08]  /*0b30*/  DFMA R18, R16, R14, R6 ;  /* 0x0000000e1012722b */ /* 0x000fd00000000006 */
[----:B------:R-:W-:Y:S02]  /*0b40*/  DMUL R22, R20, R18 ;  /* 0x0000001214167228 */ /* 0x000fe40000000000 */
[----:B------:R-:W-:Y:S02]  /*0b50*/  VIADD R17, R19, 0xfff00000 ;  /* 0xfff0000013117836 */ /* 0x000fe40000000000 */
[----:B------:R-:W-:-:S04]  /*0b60*/  IMAD.MOV.U32 R16, RZ, RZ, R18 ;  /* 0x000000ffff107224 */ /* 0x000fc800078e0012 */
[----:B------:R-:W-:-:S08]  /*0b70*/  DFMA R24, R22, -R22, R20 ;  /* 0x800000161618722b */ /* 0x000fd00000000014 */
[----:B------:R-:W-:Y:S01]  /*0b80*/  DFMA R14, R24, R16, R22 ;  /* 0x00000010180e722b */ /* 0x000fe20000000016 */
[----:B------:R-:W-:Y:S10]  /*0b90*/  @!P0 BRA `(.L_x_11) ;  /* 0x00000000002c8947 */ /* 0x000ff40003800000 */
[----:B------:R-:W-:Y:S01]  /*0ba0*/  MOV R16, R20 ;  /* 0x0000001400107202 */ /* 0x000fe20000000f00 */
[----:B------:R-:W-:Y:S01]  /*0bb0*/  IMAD.MOV.U32 R0, RZ, RZ, R22 ;  /* 0x000000ffff007224 */ /* 0x000fe200078e0016 */
[----:B------:R-:W-:Y:S01]  /*0bc0*/  MOV R14, R6 ;  /* 0x00000006000e7202 */ /* 0x000fe20000000f00 */
[----:B------:R-:W-:Y:S01]  /*0bd0*/  IMAD.MOV.U32 R19, RZ, RZ, R23 ;  /* 0x000000ffff137224 */ /* 0x000fe200078e0017 */
[----:B------:R-:W-:Y:S01]  /*0be0*/  MOV R22, 0xc30 ;  /* 0x00000c3000167802 */ /* 0x000fe20000000f00 */
[----:B------:R-:W-:Y:S02]  /*0bf0*/  IMAD.MOV.U32 R20, RZ, RZ, R24 ;  /* 0x000000ffff147224 */ /* 0x000fe400078e0018 */
[----:B------:R-:W-:Y:S02]  /*0c00*/  IMAD.MOV.U32 R15, RZ, RZ, R25 ;  /* 0x000000ffff0f7224 */ /* 0x000fe400078e0019 */
[----:B------:R-:W-:-:S07]  /*0c10*/  IMAD.MOV.U32 R23, RZ, RZ, R17 ;  /* 0x000000ffff177224 */ /* 0x000fce00078e0011 */
[----:B------:R-:W-:Y:S05]  /*0c20*/  CALL.REL.NOINC `($__internal_1_$__cuda_sm20_dsqrt_rn_f64_mediumpath_v1) ;  /* 0x0000004800047944 */ /* 0x000fea0003c00000 */
[----:B------:R-:W-:Y:S02]  /*0c30*/  IMAD.MOV.U32 R14, RZ, RZ, R18 ;  /* 0x000000ffff0e7224 */ /* 0x000fe400078e0012 */
[----:B------:R-:W-:-:S07]  /*0c40*/  IMAD.MOV.U32 R15, RZ, RZ, R19 ;  /* 0x000000ffff0f7224 */ /* 0x000fce00078e0013 */
.L_x_11:
[----:B------:R-:W-:Y:S05]  /*0c50*/  BSYNC.RECONVERGENT B0 ;  /* 0x0000000000007941 */ /* 0x000fea0003800200 */
.L_x_10:
[----:B------:R-:W0:Y:S01]  /*0c60*/  MUFU.RCP64H R17, -0.15999996662139892578 ;  /* 0xbfc47ae100117908 */ /* 0x000e220000001800 */
[----:B------:R-:W-:Y:S01]  /*0c70*/  IMAD.MOV.U32 R6, RZ, RZ, 0x47ae147b ;  /* 0x47ae147bff067424 */ /* 0x000fe200078e00ff */
[----:B------:R-:W-:Y:S01]  /*0c80*/  MOV R7, 0x3fc47ae1 ;  /* 0x3fc47ae100077802 */ /* 0x000fe20000000f00 */
[----:B------:R-:W-:Y:S01]  /*0c90*/  IMAD.MOV.U32 R16, RZ, RZ, 0x1 ;  /* 0x00000001ff107424 */ /* 0x000fe200078e00ff */
[----:B------:R-:W-:Y:S04]  /*0ca0*/  BSSY.RECONVERGENT B1, `(.L_x_12) ;  /* 0x0000017000017945 */ /* 0x000fe80003800200 */
[----:B------:R-:W1:Y:S01]  /*0cb0*/  F2F.F32.F64 R14, R14 ;  /* 0x0000000e000e7310 */ /* 0x000e620000301000 */
[----:B0-----:R-:W-:Y:S01]  /*0cc0*/  DFMA R18, R16, R6, 1 ;  /* 0x3ff000001012742b */ /* 0x001fe20000000006 */
[----:B-1----:R-:W-:-:S07]  /*0cd0*/  FMUL.D2 R20, R14, R14 ;  /* 0x0000000e0e147220 */ /* 0x002fce0000300000 */
[----:B------:R-:W-:Y:S01]  /*0ce0*/  DFMA R18, R18, R18, R18 ;  /* 0x000000121212722b */ /* 0x000fe20000000012 */
[----:B------:R-:W0:Y:S07]  /*0cf0*/  F2F.F64.F32 R20, R20 ;  /* 0x0000001400147310 */ /* 0x000e2e0000201800 */
[----:B------:R-:W-:-:S08]  /*0d00*/  DFMA R18, R16, R18, R16 ;  /* 0x000000121012722b */ /* 0x000fd00000000010 */
[----:B------:R-:W-:Y:S01]  /*0d10*/  DFMA R16, R18, R6, 1 ;  /* 0x3ff000001210742b */ /* 0x000fe20000000006 */
[----:B0-----:R-:W-:-:S07]  /*0d20*/  FSETP.GEU.AND P1, PT, |R21|, 6.5827683646048100446e-37, PT ;  /* 0x036000001500780b */ /* 0x001fce0003f2e200 */
[----:B------:R-:W-:-:S08]  /*0d30*/  DFMA R16, R18, R16, R18 ;  /* 0x000000101210722b */ /* 0x000fd00000000012 */
[----:B------:R-:W-:-:S08]  /*0d40*/  DMUL R24, R20, R16 ;  /* 0x0000001014187228 */ /* 0x000fd00000000000 */
[----:B------:R-:W-:-:S08]  /*0d50*/  DFMA R6, R24, R6, R20 ;  /* 0x000000061806722b */ /* 0x000fd00000000014 */
[----:B------:R-:W-:-:S10]  /*0d60*/  DFMA R24, R16, R6, R24 ;  /* 0x000000061018722b */ /* 0x000fd40000000018 */
[----:B------:R-:W-:-:S05]  /*0d70*/  FFMA R0, RZ, -1.5349999666213989258, R25 ;  /* 0xbfc47ae1ff007823 */ /* 0x000fca0000000019 */
[----:B------:R-:W-:-:S13]  /*0d80*/  FSETP.GT.AND P0, PT, |R0|, 1.469367938527859385e-39, PT ;  /* 0x001000000000780b */ /* 0x000fda0003f04200 */
[----:B------:R-:W-:Y:S05]  /*0d90*/  @P0 BRA P1, `(.L_x_13) ;  /* 0x00000000001c0947 */ /* 0x000fea0000800000 */
[----:B------:R-:W-:Y:S01]  /*0da0*/  IMAD.MOV.U32 R0, RZ, RZ, R21 ;  /* 0x000000ffff007224 */ /* 0x000fe200078e0015 */
[----:B------:R-:W-:Y:S01]  /*0db0*/  MOV R16, 0xbfc47ae1 ;  /* 0xbfc47ae100107802 */ /* 0x000fe20000000f00 */
[----:B------:R-:W-:Y:S01]  /*0dc0*/  IMAD.MOV.U32 R17, RZ, RZ, R20 ;  /* 0x000000ffff117224 */ /* 0x000fe200078e0014 */
[----:B------:R-:W-:Y:S01]  /*0dd0*/  MOV R21, 0xe00 ;  /* 0x00000e0000157802 */ /* 0x000fe20000000f00 */
[----:B------:R-:W-:-:S07]  /*0de0*/  IMAD.MOV.U32 R28, RZ, RZ, 0x47ae147b ;  /* 0x47ae147bff1c7424 */ /* 0x000fce00078e00ff */
[----:B------:R-:W-:Y:S05]  /*0df0*/  CALL.REL.NOINC `($__internal_0_$__cuda_sm20_div_rn_f64_full) ;  /* 0x0000004000107944 */ /* 0x000fea0003c00000 */
[----:B------:R-:W-:-:S07]  /*0e00*/  IMAD.MOV.U32 R24, RZ, RZ, R0 ;  /* 0x000000ffff187224 */ /* 0x000fce00078e0000 */
.L_x_13:
[----:B------:R-:W-:Y:S05]  /*0e10*/  BSYNC.RECONVERGENT B1 ;  /* 0x0000000000017941 */ /* 0x000fea0003800200 */
.L_x_12:
[----:B------:R-:W-:Y:S01]  /*0e20*/  IMAD.MOV.U32 R6, RZ, RZ, 0x652b82fe ;  /* 0x652b82feff067424 */ /* 0x000fe200078e00ff */
[----:B------:R-:W-:Y:S01]  /*0e30*/  UMOV UR6, 0xfefa39ef ;  /* 0xfefa39ef00067882 */ /* 0x000fe20000000000 */
[----:B------:R-:W-:Y:S01]  /*0e40*/  IMAD.MOV.U32 R7, RZ, RZ, 0x3ff71547 ;  /* 0x3ff71547ff077424 */ /* 0x000fe200078e00ff */
[----:B------:R-:W-:Y:S01]  /*0e50*/  UMOV UR7, 0x3fe62e42 ;  /* 0x3fe62e4200077882 */ /* 0x000fe20000000000 */
[----:B------:R-:W0:Y:S01]  /*0e60*/  MUFU.RCP64H R19, 0.39999985694885253906 ;  /* 0x3fd9999900137908 */ /* 0x000e220000001800 */
[----:B------:R-:W-:Y:S01]  /*0e70*/  IMAD.MOV.U32 R18, RZ, RZ, 0x1 ;  /* 0x00000001ff127424 */ /* 0x000fe200078e00ff */
[----:B------:R-:W-:Y:S01]  /*0e80*/  FSETP.GEU.AND P0, PT, |R25|, 4.1917929649353027344, PT ;  /* 0x4086232b1900780b */ /* 0x000fe20003f0e200 */
[----:B------:R-:W-:Y:S01]  /*0e90*/  BSSY.RECONVERGENT B0, `(.L_x_14) ;  /* 0x000003c000007945 */ /* 0x000fe20003800200 */
[----:B------:R-:W-:-:S08]  /*0ea0*/  DFMA R6, R24, R6, 6.75539944105574400000e+15 ;  /* 0x433800001806742b */ /* 0x000fd00000000006 */
[----:B------:R-:W-:-:S08]  /*0eb0*/  DADD R14, R6, -6.75539944105574400000e+15 ;  /* 0xc3380000060e7429 */ /* 0x000fd00000000000 */
[----:B------:R-:W-:Y:S01]  /*0ec0*/  DFMA R16, R14, -UR6, R24 ;  /* 0x800000060e107c2b */ /* 0x000fe20008000018 */
[----:B------:R-:W-:Y:S01]  /*0ed0*/  UMOV UR6, 0x3b39803f ;  /* 0x3b39803f00067882 */ /* 0x000fe20000000000 */
[----:B------:R-:W-:-:S06]  /*0ee0*/  UMOV UR7, 0x3c7abc9e ;  /* 0x3c7abc9e00077882 */ /* 0x000fcc0000000000 */
[----:B------:R-:W-:Y:S01]  /*0ef0*/  DFMA R14, R14, -UR6, R16 ;  /* 0x800000060e0e7c2b */ /* 0x000fe20008000010 */
[----:B------:R-:W-:Y:S01]  /*0f00*/  UMOV UR6, 0x69ce2bdf ;  /* 0x69ce2bdf00067882 */ /* 0x000fe20000000000 */
[----:B------:R-:W-:Y:S01]  /*0f10*/  IMAD.MOV.U32 R16, RZ, RZ, -0x35dec16 ;  /* 0xfca213eaff107424 */ /* 0x000fe200078e00ff */
[----:B------:R-:W-:Y:S01]  /*0f20*/  MOV R17, 0x3e928af3 ;  /* 0x3e928af300117802 */ /* 0x000fe20000000f00 */
[----:B------:R-:W-:-:S05]  /*0f30*/  UMOV UR7, 0x3e5ade15 ;  /* 0x3e5ade1500077882 */ /* 0x000fca0000000000 */
[----:B------:R-:W-:Y:S01]  /*0f40*/  DFMA R16, R14, UR6, R16 ;  /* 0x000000060e107c2b */ /* 0x000fe20008000010 */
[----:B------:R-:W-:Y:S01]  /*0f50*/  UMOV UR6, 0x62401315 ;  /* 0x6240131500067882 */ /* 0x000fe20000000000 */
[----:B------:R-:W-:-:S06]  /*0f60*/  UMOV UR7, 0x3ec71dee ;  /* 0x3ec71dee00077882 */ /* 0x000fcc0000000000 */
[----:B------:R-:W-:Y:S01]  /*0f70*/  DFMA R16, R14, R16, UR6 ;  /* 0x000000060e107e2b */ /* 0x000fe20008000010 */
        /* <DEDUP_REMOVED lines=16> */
[----:B------:R-:W-:Y:S01]  /*1080*/  IMAD.MOV.U32 R16, RZ, RZ, -0x66666666 ;  /* 0x9999999aff107424 */ /* 0x000fe200078e00ff */
[----:B------:R-:W-:Y:S01]  /*1090*/  UMOV UR7, 0x3fc55555 ;  /* 0x3fc5555500077882 */ /* 0x000fe20000000000 */
[----:B------:R-:W-:-:S04]  /*10a0*/  IMAD.MOV.U32 R17, RZ, RZ, 0x3fd99999 ;  /* 0x3fd99999ff117424 */ /* 0x000fc800078e00ff */
[----:B------:R-:W-:Y:S01]  /*10b0*/  DFMA R20, R14, R20, UR6 ;  /* 0x000000060e147e2b */ /* 0x000fe20008000014 */
[----:B------:R-:W-:Y:S01]  /*10c0*/  UMOV UR6, 0xb ;  /* 0x0000000b00067882 */ /* 0x000fe20000000000 */
[----:B0-----:R-:W-:Y:S01]  /*10d0*/  DFMA R22, R18, -R16, 1 ;  /* 0x3ff000001216742b */ /* 0x001fe20000000810 */
[----:B------:R-:W-:-:S05]  /*10e0*/  UMOV UR7, 0x3fe00000 ;  /* 0x3fe0000000077882 */ /* 0x000fca0000000000 */
[----:B------:R-:W-:Y:S02]  /*10f0*/  DFMA R20, R14, R20, UR6 ;  /* 0x000000060e147e2b */ /* 0x000fe40008000014 */
[----:B------:R-:W-:-:S06]  /*1100*/  DFMA R22, R22, R22, R22 ;  /* 0x000000161616722b */ /* 0x000fcc0000000016 */
[----:B------:R-:W-:Y:S02]  /*1110*/  DFMA R20, R14, R20, 1 ;  /* 0x3ff000000e14742b */ /* 0x000fe40000000014 */
[----:B------:R-:W-:-:S06]  /*1120*/  DFMA R22, R18, R22, R18 ;  /* 0x000000161216722b */ /* 0x000fcc0000000012 */
[----:B------:R-:W-:Y:S02]  /*1130*/  DFMA R18, R14, R20, 1 ;  /* 0x3ff000000e12742b */ /* 0x000fe40000000014 */
[----:B------:R-:W-:-:S08]  /*1140*/  DFMA R14, R22, -R16, 1 ;  /* 0x3ff00000160e742b */ /* 0x000fd00000000810 */
[----:B------:R-:W-:Y:S01]  /*1150*/  DFMA R14, R22, R14, R22 ;  /* 0x0000000e160e722b */ /* 0x000fe20000000016 */
[----:B------:R-:W-:Y:S01]  /*1160*/  IMAD R21, R6, 0x100000, R19 ;  /* 0x0010000006157824 */ /* 0x000fe200078e0213 */
[----:B------:R-:W-:Y:S01]  /*1170*/  MOV R20, R18 ;  /* 0x0000001200147202 */ /* 0x000fe20000000f00 */
[----:B------:R-:W-:Y:S08]  /*1180*/  @!P0 BRA `(.L_x_15) ;  /* 0x0000000000308947 */ /* 0x000ff00003800000 */
[----:B------:R-:W-:Y:S01]  /*1190*/  FSETP.GEU.AND P1, PT, |R25|, 4.2275390625, PT ;  /* 0x408748001900780b */ /* 0x000fe20003f2e200 */
[C---:B------:R-:W-:Y:S02]  /*11a0*/  DADD R20, R24.reuse, +INF ;  /* 0x7ff0000018147429 */ /* 0x040fe40000000000 */
[----:B------:R-:W-:-:S08]  /*11b0*/  DSETP.GEU.AND P0, PT, R24, RZ, PT ;  /* 0x000000ff1800722a */ /* 0x000fd00003f0e000 */
[----:B------:R-:W-:Y:S02]  /*11c0*/  FSEL R20, R20, RZ, P0 ;  /* 0x000000ff14147208 */ /* 0x000fe40000000000 */
[----:B------:R-:W-:Y:S02]  /*11d0*/  @!P1 LEA.HI R0, R6, R6, RZ, 0x1 ;  /* 0x0000000606009211 */ /* 0x000fe400078f08ff */
[----:B------:R-:W-:Y:S02]  /*11e0*/  FSEL R21, R21, RZ, P0 ;  /* 0x000000ff15157208 */ /* 0x000fe40000000000 */
[----:B------:R-:W-:-:S05]  /*11f0*/  @!P1 SHF.R.S32.HI R7, RZ, 0x1, R0 ;  /* 0x00000001ff079819 */ /* 0x000fca0000011400 */
[----:B------:R-:W-:Y:S02]  /*1200*/  @!P1 IMAD.IADD R6, R6, 0x1, -R7 ;  /* 0x0000000106069824 */ /* 0x000fe400078e0a07 */
[----:B------:R-:W-:-:S03]  /*1210*/  @!P1 IMAD R19, R7, 0x100000, R19 ;  /* 0x0010000007139824 */ /* 0x000fc600078e0213 */
[----:B------:R-:W-:Y:S01]  /*1220*/  @!P1 LEA R7, R6, 0x3ff00000, 0x14 ;  /* 0x3ff0000006079811 */ /* 0x000fe200078ea0ff */
[----:B------:R-:W-:-:S06]  /*1230*/  @!P1 IMAD.MOV.U32 R6, RZ, RZ, RZ ;  /* 0x000000ffff069224 */ /* 0x000fcc00078e00ff */
[----:B------:R-:W-:-:S11]  /*1240*/  @!P1 DMUL R20, R18, R6 ;  /* 0x0000000612149228 */ /* 0x000fd60000000000 */
.L_x_15:
[----:B------:R-:W-:Y:S05]  /*1250*/  BSYNC.RECONVERGENT B0 ;  /* 0x0000000000007941 */ /* 0x000fea0003800200 */
.L_x_14:
[----:B------:R-:W-:Y:S01]  /*1260*/  DMUL R20, R20, 6500 ;  /* 0x40b9640014147828 */ /* 0x000fe20000000000 */
[----:B------:R-:W-:Y:S07]  /*1270*/  BSSY.RECONVERGENT B1, `(.L_x_16) ;  /* 0x000000f000017945 */ /* 0x000fee0003800200 */
[----:B------:R-:W-:Y:S02]  /*1280*/  DMUL R24, R20, R14 ;  /* 0x0000000e14187228 */ /* 0x000fe40000000000 */
[----:B------:R-:W-:-:S06]  /*1290*/  FSETP.GEU.AND P1, PT, |R21|, 6.5827683646048100446e-37, PT ;  /* 0x036000001500780b */ /* 0x000fcc0003f2e200 */
[----:B------:R-:W-:-:S08]  /*12a0*/  DFMA R16, R24, -R16, R20 ;  /* 0x800000101810722b */ /* 0x000fd00000000014 */
[----:B------:R-:W-:-:S10]  /*12b0*/  DFMA R24, R14, R16, R24 ;  /* 0x000000100e18722b */ /* 0x000fd40000000018 */
[----:B------:R-:W-:-:S05]  /*12c0*/  FFMA R0, RZ, 1.6999999284744262695, R25 ;  /* 0x3fd99999ff007823 */ /* 0x000fca0000000019 */
[----:B------:R-:W-:-:S13]  /*12d0*/  FSETP.GT.AND P0, PT, |R0|, 1.469367938527859385e-39, PT ;  /* 0x001000000000780b */ /* 0x000fda0003f04200 */
[----:B------:R-:W-:Y:S05]  /*12e0*/  @P0 BRA P1, `(.L_x_17) ;  /* 0x00000000001c0947 */ /* 0x000fea0000800000 */
[----:B------:R-:W-:Y:S01]  /*12f0*/  MOV R0, R21 ;  /* 0x0000001500007202 */ /* 0x000fe20000000f00 */
[----:B------:R-:W-:Y:S01]  /*1300*/  IMAD.MOV.U32 R17, RZ, RZ, R20 ;  /* 0x000000ffff117224 */ /* 0x000fe200078e0014 */
[----:B------:R-:W-:Y:S01]  /*1310*/  MOV R21, 0x1350 ;  /* 0x0000135000157802 */ /* 0x000fe20000000f00 */
[----:B------:R-:W-:Y:S02]  /*1320*/  IMAD.MOV.U32 R28, RZ, RZ, -0x66666666 ;  /* 0x9999999aff1c7424 */ /* 0x000fe400078e00ff */
[----:B------:R-:W-:-:S07]  /*1330*/  IMAD.MOV.U32 R16, RZ, RZ, 0x3fd99999 ;  /* 0x3fd99999ff107424 */ /* 0x000fce00078e00ff */
[----:B------:R-:W-:Y:S05]  /*1340*/  CALL.REL.NOINC `($__internal_0_$__cuda_sm20_div_rn_f64_full) ;  /* 0x0000003800bc7944 */ /* 0x000fea0003c00000 */
[----:B------:R-:W-:-:S07]  /*1350*/  IMAD.MOV.U32 R24, RZ, RZ, R0 ;  /* 0x000000ffff187224 */ /* 0x000fce00078e0000 */
.L_x_17:
[----:B------:R-:W-:Y:S05]  /*1360*/  BSYNC.RECONVERGENT B1 ;  /* 0x0000000000017941 */ /* 0x000fea0003800200 */
.L_x_16:
[----:B------:R-:W0:Y:S01]  /*1370*/  MUFU.RCP64H R7, 2.5066280364990234375 ;  /* 0x40040d9300077908 */ /* 0x000e220000001800 */
[----:B------:R-:W-:Y:S01]  /*1380*/  IMAD.MOV.U32 R18, RZ, RZ, 0x1ff62705 ;  /* 0x1ff62705ff127424 */ /* 0x000fe200078e00ff */
[----:B------:R-:W-:Y:S01]  /*1390*/  MOV R19, 0x40040d93 ;  /* 0x40040d9300137802 */ /* 0x000fe20000000f00 */
        /* <DEDUP_REMOVED lines=11> */
[----:B------:R-:W-:-:S05]  /*1450*/  FFMA R0, RZ, 2.0633285045623779297, R17 ;  /* 0x40040d93ff007823 */ /* 0x000fca0000000011 */
        /* <DEDUP_REMOVED lines=8> */
[----:B------:R-:W-:Y:S02]  /*14e0*/  IMAD.MOV.U32 R16, RZ, RZ, R0 ;  /* 0x000000ffff107224 */ /* 0x000fe400078e0000 */
[----:B------:R-:W-:-:S07]  /*14f0*/  IMAD.MOV.U32 R17, RZ, RZ, R25 ;  /* 0x000000ffff117224 */ /* 0x000fce00078e0019 */
.L_x_19:
[----:B------:R-:W-:Y:S05]  /*1500*/  BSYNC.RECONVERGENT B1 ;  /* 0x0000000000017941 */ /* 0x000fea0003800200 */
.L_x_18:
[----:B------:R-:W0:Y:S02]  /*1510*/  LDC R7, c[0x0][0x3a8] ;  /* 0x0000ea00ff077b82 */ /* 0x000e240000000800 */
[----:B0-----:R-:W-:-:S05]  /*1520*/  IMAD.WIDE R6, R7, 0x4, R12 ;  /* 0x0000000407067825 */ /* 0x001fca00078e020c */
[----:B------:R-:W2:Y:S04]  /*1530*/  LDG.E R32, desc[UR4][R6.64+0x4] ;  /* 0x0000040406207981 */ /* 0x000ea8000c1e1900 */
[----:B------:R-:W3:Y:S01]  /*1540*/  LDG.E R33, desc[UR4][R6.64] ;  /* 0x0000000406217981 */ /* 0x000ee2000c1e1900 */
[----:B------:R-:W-:Y:S01]  /*1550*/  DADD R18, R16, 1 ;  /* 0x3ff0000010127429 */ /* 0x000fe20000000000 */
[----:B------:R-:W-:Y:S01]  /*1560*/  BSSY.RECONVERGENT B0, `(.L_x_20) ;  /* 0x000000a000007945 */ /* 0x000fe20003800200 */
[----:B------:R-:W-:-:S04]  /*1570*/  MOV R0, 0x1600 ;  /* 0x0000160000007802 */ /* 0x000fc80000000f00 */
[----:B------:R-:W-:Y:S01]  /*1580*/  F2F.F32.F64 R35, R18 ;  /* 0x0000001200237310 */ /* 0x000fe20000301000 */
[----:B--2---:R-:W-:-:S04]  /*1590*/  FADD R15, R3, R32 ;  /* 0x00000020030f7221 */ /* 0x004fc80000000000 */
[----:B------:R-:W-:-:S04]  /*15a0*/  FADD R34, -R4, R15 ;  /* 0x0000000f04227221 */ /* 0x000fc80000000100 */
[----:B---3--:R-:W-:-:S04]  /*15b0*/  FADD R34, R34, -R33 ;  /* 0x8000002122227221 */ /* 0x008fc80000000000 */
[----:B------:R-:W0:Y:S02]  /*15c0*/  F2F.F64.F32 R14, R34 ;  /* 0x00000022000e7310 */ /* 0x000e240000201800 */
[----:B0-----:R-:W-:-:S10]  /*15d0*/  DADD R16, -RZ, |R14| ;  /* 0x00000000ff107229 */ /* 0x001fd4000000050e */
[----:B------:R-:W-:-:S07]  /*15e0*/  IMAD.MOV.U32 R36, RZ, RZ, R17 ;  /* 0x000000ffff247224 */ /* 0x000fce00078e0011 */
[----:B------:R-:W-:Y:S05]  /*15f0*/  CALL.REL.NOINC `($_Z4AlphPfS_S_S_S_if$__internal_accurate_pow) ;  /* 0x0000004400e87944 */ /* 0x000fea0003c00000 */
[----:B------:R-:W-:Y:S05]  /*1600*/  BSYNC.RECONVERGENT B0 ;  /* 0x0000000000007941 */ /* 0x000fea0003800200 */
.L_x_20:
[----:B------:R-:W-:Y:S01]  /*1610*/  FADD R19, R32, R33 ;  /* 0x0000002120137221 */ /* 0x000fe20000000000 */
[C---:B------:R-:W-:Y:S01]  /*1620*/  FSETP.NEU.AND P1, PT, R34.reuse, RZ, PT ;  /* 0x000000ff2200720b */ /* 0x040fe20003f2d000 */
[----:B------:R-:W-:Y:S01]  /*1630*/  BSSY.RECONVERGENT B0, `(.L_x_21) ;  /* 0x0000013000007945 */ /* 0x000fe20003800200 */
[----:B------:R-:W-:Y:S01]  /*1640*/  FSETP.NEU.AND P0, PT, R34, 1, PT ;  /* 0x3f8000002200780b */ /* 0x000fe20003f0d000 */
[----:B------:R-:W-:Y:S01]  /*1650*/  FADD R0, -R4, R19 ;  /* 0x0000001304007221 */ /* 0x000fe20000000100 */
[----:B------:R-:W-:-:S03]  /*1660*/  DADD R18, R14, 2 ;  /* 0x400000000e127429 */ /* 0x000fc60000000000 */
[----:B------:R-:W-:-:S04]  /*1670*/  FADD R3, -R3, R0 ;  /* 0x0000000003037221 */ /* 0x000fc80000000100 */
[----:B------:R-:W0:Y:S03]  /*1680*/  F2F.F64.F32 R38, R3 ;  /* 0x0000000300267310 */ /* 0x000e260000201800 */
[----:B------:R-:W-:Y:S02]  /*1690*/  LOP3.LUT R18, R19, 0x7ff00000, RZ, 0xc0, !PT ;  /* 0x7ff0000013127812 */ /* 0x000fe400078ec0ff */
        /* <DEDUP_REMOVED lines=12> */
.L_x_22:
[----:B------:R-:W-:Y:S05]  /*1760*/  BSYNC.RECONVERGENT B0 ;  /* 0x0000000000007941 */ /* 0x000fea0003800200 */
.L_x_21:
        /* <DEDUP_REMOVED lines=8> */
.L_x_23:
[----:B------:R-:W0:Y:S01]  /*17f0*/  MUFU.RCP64H R21, R9 ;  /* 0x0000000900157308 */ /* 0x000e220000001800 */
[----:B------:R-:W-:Y:S01]  /*1800*/  MOV R20, 0x1 ;  /* 0x0000000100147802 */ /* 0x000fe20000000f00 */
[----:B------:R-:W-:Y:S01]  /*1810*/  DADD R18, R38, 2 ;  /* 0x4000000026127429 */ /* 0x000fe20000000000 */
[----:B------:R-:W-:Y:S01]  /*1820*/  FSETP.NEU.AND P1, PT, R3, RZ, PT ;  /* 0x000000ff0300720b */ /* 0x000fe20003f2d000 */
[----:B------:R-:W-:Y:S01]  /*1830*/  BSSY.RECONVERGENT B0, `(.L_x_24) ;  /* 0x0000013000007945 */ /* 0x000fe20003800200 */
[-C--:B------:R-:W-:Y:S02]  /*1840*/  LOP3.LUT R17, R17, R16.reuse, RZ, 0x3c, !PT ;  /* 0x0000001011117212 */ /* 0x080fe400078e3cff */
[----:B------:R-:W-:Y:S02]  /*1850*/  FSETP.NEU.AND P0, PT, R3, 1, PT ;  /* 0x3f8000000300780b */ /* 0x000fe40003f0d000 */
[----:B------:R-:W-:-:S03]  /*1860*/  LOP3.LUT R16, R17, R16, RZ, 0x3c, !PT ;  /* 0x0000001011107212 */ /* 0x000fc600078e3cff */
[----:B------:R-:W-:Y:S02]  /*1870*/  LOP3.LUT R18, R19, 0x7ff00000, RZ, 0xc0, !PT ;  /* 0x7ff0000013127812 */ /* 0x000fe400078ec0ff */
[----:B------:R-:W-:Y:S02]  /*1880*/  LOP3.LUT R17, R17, R16, RZ, 0x3c, !PT ;  /* 0x0000001011117212 */ /* 0x000fe400078e3cff */
[----:B------:R-:W-:Y:S01]  /*1890*/  ISETP.NE.AND P2, PT, R18, 0x7ff00000, PT ;  /* 0x7ff000001200780c */ /* 0x000fe20003f45270 */
[----:B0-----:R-:W-:Y:S01]  /*18a0*/  DFMA R22, R20, -R8, 1 ;  /* 0x3ff000001416742b */ /* 0x001fe20000000808 */
[----:B------:R-:W-:-:S07]  /*18b0*/  @!P1 CS2R R16, SRZ ;  /* 0x0000000000109805 */ /* 0x000fce000001ff00 */
        /* <DEDUP_REMOVED lines=10> */
.L_x_25:
[----:B------:R-:W-:Y:S05]  /*1960*/  BSYNC.RECONVERGENT B0 ;  /* 0x0000000000007941 */ /* 0x000fea0003800200 */
.L_x_24:
[----:B------:R-:W-:Y:S01]  /*1970*/  DFMA R20, R20, R18, R20 ;  /* 0x000000121414722b */ /* 0x000fe20000000014 */
[----:B------:R-:W-:Y:S01]  /*1980*/  BSSY.RECONVERGENT B1, `(.L_x_26) ;  /* 0x0000012000017945 */ /* 0x000fe20003800200 */
[----:B------:R-:W-:Y:S02]  /*1990*/  FSEL R18, R16, RZ, P0 ;  /* 0x000000ff10127208 */ /* 0x000fe40000000000 */
        /* <DEDUP_REMOVED lines=16> */
.L_x_27:
[----:B------:R-:W-:Y:S05]  /*1aa0*/  BSYNC.RECONVERGENT B1 ;  /* 0x0000000000017941 */ /* 0x000fea0003800200 */
.L_x_26:
        /* <DEDUP_REMOVED lines=22> */
.L_x_29:
[----:B------:R-:W-:Y:S05]  /*1c10*/  BSYNC.RECONVERGENT B1 ;  /* 0x0000000000017941 */ /* 0x000fea0003800200 */
.L_x_28:
        /* <DEDUP_REMOVED lines=13> */
[----:B------:R-:W-:Y:S01]  /*1cf0*/  VIADD R17, R27, 0xfff00000 ;  /* 0xfff000001b117836 */ /* 0x000fe20000000000 */
[----:B------:R-:W-:-:S05]  /*1d00*/  MOV R16, R26 ;  /* 0x0000001a00107202 */ /* 0x000fca0000000f00 */
[----:B------:R-:W-:-:S08]  /*1d10*/  DFMA R24, R22, -R22, R20 ;  /* 0x800000161618722b */ /* 0x000fd00000000014 */
[----:B------:R-:W-:Y:S01]  /*1d20*/  DFMA R18, R24, R16, R22 ;  /* 0x000000101812722b */ /* 0x000fe20000000016 */
[----:B------:R-:W-:Y:S10]  /*1d30*/  @!P0 BRA `(.L_x_31) ;  /* 0x0000000000248947 */ /* 0x000ff40003800000 */
[----:B------:R-:W-:Y:S01]  /*1d40*/  IMAD.MOV.U32 R16, RZ, RZ, R20 ;  /* 0x000000ffff107224 */ /* 0x000fe200078e0014 */
[----:B------:R-:W-:Y:S01]  /*1d50*/  MOV R15, R25 ;  /* 0x00000019000f7202 */ /* 0x000fe20000000f00 */
[----:B------:R-:W-:Y:S01]  /*1d60*/  IMAD.MOV.U32 R0, RZ, RZ, R22 ;  /* 0x000000ffff007224 */ /* 0x000fe200078e0016 */
[----:B------:R-:W-:Y:S01]  /*1d70*/  MOV R22, 0x1dd0 ;  /* 0x00001dd000167802 */ /* 0x000fe20000000f00 */
[----:B------:R-:W-:Y:S02]  /*1d80*/  IMAD.MOV.U32 R19, RZ, RZ, R23 ;  /* 0x000000ffff137224 */ /* 0x000fe400078e0017 */
[----:B------:R-:W-:Y:S02]  /*1d90*/  IMAD.MOV.U32 R18, RZ, RZ, R26 ;  /* 0x000000ffff127224 */ /* 0x000fe400078e001a */
[----:B------:R-:W-:Y:S02]  /*1da0*/  IMAD.MOV.U32 R20, RZ, RZ, R24 ;  /* 0x000000ffff147224 */ /* 0x000fe400078e0018 */
[----:B------:R-:W-:-:S07]  /*1db0*/  IMAD.MOV.U32 R23, RZ, RZ, R17 ;  /* 0x000000ffff177224 */ /* 0x000fce00078e0011 */
[----:B------:R-:W-:Y:S05]  /*1dc0*/  CALL.REL.NOINC `($__internal_1_$__cuda_sm20_dsqrt_rn_f64_mediumpath_v1) ;  /* 0x00000034009c7944 */ /* 0x000fea0003c00000 */
.L_x_31:
[----:B------:R-:W-:Y:S05]  /*1dd0*/  BSYNC.RECONVERGENT B0 ;  /* 0x0000000000007941 */ /* 0x000fea0003800200 */
.L_x_30:
[----:B------:R-:W0:Y:S01]  /*1de0*/  MUFU.RCP64H R17, -0.15999996662139892578 ;  /* 0xbfc47ae100117908 */ /* 0x000e220000001800 */
[----:B------:R-:W-:Y:S01]  /*1df0*/  MOV R14, 0x47ae147b ;  /* 0x47ae147b000e7802 */ /* 0x000fe20000000f00 */
[----:B------:R-:W-:Y:S01]  /*1e00*/  IMAD.MOV.U32 R15, RZ, RZ, 0x3fc47ae1 ;  /* 0x3fc47ae1ff0f7424 */ /* 0x000fe200078e00ff */
[----:B------:R-:W-:Y:S01]  /*1e10*/  BSSY.RECONVERGENT B1, `(.L_x_32) ;  /* 0x0000018000017945 */ /* 0x000fe20003800200 */
[----:B------:R-:W-:-:S04]  /*1e20*/  IMAD.MOV.U32 R16, RZ, RZ, 0x1 ;  /* 0x00000001ff107424 */ /* 0x000fc800078e00ff */
[----:B------:R-:W1:Y:S02]  /*1e30*/  F2F.F32.F64 R18, R18 ;  /* 0x0000001200127310 */ /* 0x000e640000301000 */
[----:B0-----:R-:W-:-:S08]  /*1e40*/  DFMA R20, R16, R14, 1 ;  /* 0x3ff000001014742b */ /* 0x001fd0000000000e */
[----:B------:R-:W-:-:S08]  /*1e50*/  DFMA R20, R20, R20, R20 ;  /* 0x000000141414722b */ /* 0x000fd00000000014 */
[----:B------:R-:W-:Y:S01]  /*1e60*/  DFMA R16, R16, R20, R16 ;  /* 0x000000141010722b */ /* 0x000fe20000000010 */
[----:B-1----:R-:W-:-:S07]  /*1e70*/  FMUL.D2 R20, R18, R18 ;  /* 0x0000001212147220 */ /* 0x002fce0000300000 */
[C---:B------:R-:W-:Y:S01]  /*1e80*/  DFMA R22, R16.reuse, R14, 1 ;  /* 0x3ff000001016742b */ /* 0x040fe2000000000e */
[----:B------:R-:W0:Y:S07]  /*1e90*/  F2F.F64.F32 R20, R20 ;  /* 0x0000001400147310 */ /* 0x000e2e0000201800 */
[----:B------:R-:W-:-:S08]  /*1ea0*/  DFMA R22, R16, R22, R16 ;  /* 0x000000161016722b */ /* 0x000fd00000000010 */
[----:B0-----:R-:W-:Y:S01]  /*1eb0*/  DMUL R24, R22, R20 ;  /* 0x0000001416187228 */ /* 0x001fe20000000000 */
[----:B------:R-:W-:-:S07]  /*1ec0*/  FSETP.GEU.AND P1, PT, |R21|, 6.5827683646048100446e-37, PT ;  /* 0x036000001500780b */ /* 0x000fce0003f2e200 */
[----:B------:R-:W-:-:S08]  /*1ed0*/  DFMA R14, R24, R14, R20 ;  /* 0x0000000e180e722b */ /* 0x000fd00000000014 */
[----:B------:R-:W-:-:S10]  /*1ee0*/  DFMA R24, R22, R14, R24 ;  /* 0x0000000e1618722b */ /* 0x000fd40000000018 */
[----:B------:R-:W-:-:S05]  /*1ef0*/  FFMA R0, RZ, -1.5349999666213989258, R25 ;  /* 0xbfc47ae1ff007823 */ /* 0x000fca0000000019 */
[----:B------:R-:W-:-:S13]  /*1f00*/  FSETP.GT.AND P0, PT, |R0|, 1.469367938527859385e-39, PT ;  /* 0x001000000000780b */ /* 0x000fda0003f04200 */
[----:B------:R-:W-:Y:S05]  /*1f10*/  @P0 BRA P1, `(.L_x_33) ;  /* 0x00000000001c0947 */ /* 0x000fea0000800000 */
[----:B------:R-:W-:Y:S01]  /*1f20*/  MOV R0, R21 ;  /* 0x0000001500007202 */ /* 0x000fe20000000f00 */
[----:B------:R-:W-:Y:S01]  /*1f30*/  IMAD.MOV.U32 R17, RZ, RZ, R20 ;  /* 0x000000ffff117224 */ /* 0x000fe200078e0014 */
[----:B------:R-:W-:Y:S01]  /*1f40*/  MOV R21, 0x1f80 ;  /* 0x00001f8000157802 */ /* 0x000fe20000000f00 */
[----:B------:R-:W-:Y:S02]  /*1f50*/  IMAD.MOV.U32 R28, RZ, RZ, 0x47ae147b ;  /* 0x47ae147bff1c7424 */ /* 0x000fe400078e00ff */
[----:B------:R-:W-:-:S07]  /*1f60*/  IMAD.MOV.U32 R16, RZ, RZ, -0x403b851f ;  /* 0xbfc47ae1ff107424 */ /* 0x000fce00078e00ff */
[----:B------:R-:W-:Y:S05]  /*1f70*/  CALL.REL.NOINC `($__internal_0_$__cuda_sm20_div_rn_f64_full) ;  /* 0x0000002c00b07944 */ /* 0x000fea0003c00000 */
[----:B------:R-:W-:-:S07]  /*1f80*/  IMAD.MOV.U32 R24, RZ, RZ, R0 ;  /* 0x000000ffff187224 */ /* 0x000fce00078e0000 */
.L_x_33:
[----:B------:R-:W-:Y:S05]  /*1f90*/  BSYNC.RECONVERGENT B1 ;  /* 0x0000000000017941 */ /* 0x000fea0003800200 */
.L_x_32:
[----:B------:R-:W-:Y:S01]  /*1fa0*/  MOV R14, 0x652b82fe ;  /* 0x652b82fe000e7802 */ /* 0x000fe20000000f00 */
[----:B------:R-:W-:Y:S01]  /*1fb0*/  IMAD.MOV.U32 R15, RZ, RZ, 0x3ff71547 ;  /* 0x3ff71547ff0f7424 */ /* 0x000fe200078e00ff */
[----:B------:R-:W-:Y:S01]  /*1fc0*/  UMOV UR6, 0xfefa39ef ;  /* 0xfefa39ef00067882 */ /* 0x000fe20000000000 */
[----:B------:R-:W-:Y:S01]  /*1fd0*/  UMOV UR7, 0x3fe62e42 ;  /* 0x3fe62e4200077882 */ /* 0x000fe20000000000 */
[----:B------:R-:W0:Y:S01]  /*1fe0*/  MUFU.RCP64H R21, 0.39999985694885253906 ;  /* 0x3fd9999900157908 */ /* 0x000e220000001800 */
[----:B------:R-:W-:Y:S01]  /*1ff0*/  IMAD.MOV.U32 R20, RZ, RZ, 0x1 ;  /* 0x00000001ff147424 */ /* 0x000fe200078e00ff */
[----:B------:R-:W-:Y:S01]  /*2000*/  FSETP.GEU.AND P0, PT, |R25|, 4.1917929649353027344, PT ;  /* 0x4086232b1900780b */ /* 0x000fe20003f0e200 */
[----:B------:R-:W-:Y:S01]  /*2010*/  DFMA R14, R24, R14, 6.75539944105574400000e+15 ;  /* 0x43380000180e742b */ /* 0x000fe2000000000e */
[----:B------:R-:W-:Y:S07]  /*2020*/  BSSY.RECONVERGENT B0, `(.L_x_34) ;  /* 0x000003b000007945 */ /* 0x000fee0003800200 */
[----:B------:R-:W-:-:S08]  /*2030*/  DADD R16, R14, -6.75539944105574400000e+15 ;  /* 0xc33800000e107429 */ /* 0x000fd00000000000 */
[----:B------:R-:W-:Y:S01]  /*2040*/  DFMA R18, R16, -UR6, R24 ;  /* 0x8000000610127c2b */ /* 0x000fe20008000018 */
[----:B------:R-:W-:Y:S01]  /*2050*/  UMOV UR6, 0x3b39803f ;  /* 0x3b39803f00067882 */ /* 0x000fe20000000000 */
[----:B------:R-:W-:-:S06]  /*2060*/  UMOV UR7, 0x3c7abc9e ;  /* 0x3c7abc9e00077882 */ /* 0x000fcc0000000000 */
[----:B------:R-:W-:Y:S01]  /*2070*/  DFMA R16, R16, -UR6, R18 ;  /* 0x8000000610107c2b */ /* 0x000fe20008000012 */
[----:B------:R-:W-:Y:S01]  /*2080*/  UMOV UR6, 0x69ce2bdf ;  /* 0x69ce2bdf00067882 */ /* 0x000fe20000000000 */
[----:B------:R-:W-:Y:S01]  /*2090*/  IMAD.MOV.U32 R18, RZ, RZ, -0x35dec16 ;  /* 0xfca213eaff127424 */ /* 0x000fe200078e00ff */
[----:B------:R-:W-:Y:S01]  /*20a0*/  UMOV UR7, 0x3e5ade15 ;  /* 0x3e5ade1500077882 */ /* 0x000fe20000000000 */
[----:B------:R-:W-:-:S06]  /*20b0*/  IMAD.MOV.U32 R19, RZ, RZ, 0x3e928af3 ;  /* 0x3e928af3ff137424 */ /* 0x000fcc00078e00ff */
        /* <DEDUP_REMOVED lines=20> */
[----:B------:R-:W-:Y:S01]  /*2200*/  MOV R18, 0x9999999a ;  /* 0x9999999a00127802 */ /* 0x000fe20000000f00 */
[----:B------:R-:W-:Y:S01]  /*2210*/  IMAD.MOV.U32 R19, RZ, RZ, 0x3fd99999 ;  /* 0x3fd99999ff137424 */ /* 0x000fe200078e00ff */
[----:B------:R-:W-:-:S04]  /*2220*/  UMOV UR7, 0x3fc55555 ;  /* 0x3fc5555500077882 */ /* 0x000fc80000000000 */
        /* <DEDUP_REMOVED lines=26> */
.L_x_35:
[----:B------:R-:W-:Y:S05]  /*23d0*/  BSYNC.RECONVERGENT B0 ;  /* 0x0000000000007941 */ /* 0x000fea0003800200 */
.L_x_34:
        /* <DEDUP_REMOVED lines=15> */
[----:B------:R-:W-:-:S07]  /*24d0*/  MOV R24, R0 ;  /* 0x0000000000187202 */ /* 0x000fce0000000f00 */
.L_x_37:
[----:B------:R-:W-:Y:S05]  /*24e0*/  BSYNC.RECONVERGENT B1 ;  /* 0x0000000000017941 */ /* 0x000fea0003800200 */
.L_x_36:
[----:B------:R-:W0:Y:S01]  /*24f0*/  MUFU.RCP64H R15, 2.5066280364990234375 ;  /* 0x40040d93000f7908 */ /* 0x000e220000001800 */
[----:B------:R-:W-:Y:S01]  /*2500*/  IMAD.MOV.U32 R18, RZ, RZ, 0x1ff62705 ;  /* 0x1ff62705ff127424 */ /* 0x000fe200078e00ff */
[----:B------:R-:W-:Y:S01]  /*2510*/  FSETP.GEU.AND P1, PT, |R25|, 6.5827683646048100446e-37, PT ;  /* 0x036000001900780b */ /* 0x000fe20003f2e200 */
[----:B------:R-:W-:Y:S01]  /*2520*/  IMAD.MOV.U32 R19, RZ, RZ, 0x40040d93 ;  /* 0x40040d93ff137424 */ /* 0x000fe200078e00ff */
[----:B------:R-:W-:Y:S01]  /*2530*/  BSSY.RECONVERGENT B1, `(.L_x_38) ;  /* 0x0000015000017945 */ /* 0x000fe20003800200 */
[----:B------:R-:W-:-:S06]  /*2540*/  IMAD.MOV.U32 R14, RZ, RZ, 0x1 ;  /* 0x00000001ff0e7424 */ /* 0x000fcc00078e00ff */
        /* <DEDUP_REMOVED lines=11> */
[----:B------:R-:W-:Y:S01]  /*2600*/  MOV R17, R24 ;  /* 0x0000001800117202 */ /* 0x000fe20000000f00 */
[----:B------:R-:W-:Y:S01]  /*2610*/  IMAD.MOV.U32 R0, RZ, RZ, R25 ;  /* 0x000000ffff007224 */ /* 0x000fe200078e0019 */
[----:B------:R-:W-:Y:S01]  /*2620*/  MOV R21, 0x2660 ;  /* 0x0000266000157802 */ /* 0x000fe20000000f00 */
[----:B------:R-:W-:Y:S02]  /*2630*/  IMAD.MOV.U32 R28, RZ, RZ, 0x1ff62705 ;  /* 0x1ff62705ff1c7424 */ /* 0x000fe400078e00ff */
[----:B------:R-:W-:-:S07]  /*2640*/  IMAD.MOV.U32 R16, RZ, RZ, 0x40040d93 ;  /* 0x40040d93ff107424 */ /* 0x000fce00078e00ff */
[----:B------:R-:W-:Y:S05]  /*2650*/  CALL.REL.NOINC `($__internal_0_$__cuda_sm20_div_rn_f64_full) ;  /* 0x0000002400f87944 */ /* 0x000fea0003c00000 */
[----:B------:R-:W-:Y:S01]  /*2660*/  MOV R16, R0 ;  /* 0x0000000000107202 */ /* 0x000fe20000000f00 */
[----:B------:R-:W-:-:S07]  /*2670*/  IMAD.MOV.U32 R17, RZ, RZ, R25 ;  /* 0x000000ffff117224 */ /* 0x000fce00078e0019 */
.L_x_39:
[----:B------:R-:W-:Y:S05]  /*2680*/  BSYNC.RECONVERGENT B1 ;  /* 0x0000000000017941 */ /* 0x000fea0003800200 */
.L_x_38:
[----:B------:R-:W2:Y:S04]  /*2690*/  LDG.E R6, desc[UR4][R6.64+-0x4] ;  /* 0xfffffc0406067981 */ /* 0x000ea8000c1e1900 */
[----:B------:R-:W3:Y:S01]  /*26a0*/  LDG.E R12, desc[UR4][R12.64+-0x4] ;  /* 0xfffffc040c0c7981 */ /* 0x000ee2000c1e1900 */
[----:B------:R-:W-:Y:S01]  /*26b0*/  FADD R3, R4, R33 ;  /* 0x0000002104037221 */ /* 0x000fe20000000000 */
[----:B------:R-:W-:Y:S01]  /*26c0*/  DADD R18, R16, 1 ;  /* 0x3ff0000010127429 */ /* 0x000fe20000000000 */
[----:B------:R-:W-:Y:S01]  /*26d0*/  BSSY.RECONVERGENT B0, `(.L_x_40) ;  /* 0x0000009000007945 */ /* 0x000fe20003800200 */
[----:B------:R-:W-:Y:S01]  /*26e0*/  MOV R0, 0x2760 ;  /* 0x0000276000007802 */ /* 0x000fe20000000f00 */
[----:B--2---:R-:W-:-:S04]  /*26f0*/  FADD R3, R3, -R6 ;  /* 0x8000000603037221 */ /* 0x004fc80000000000 */
[----:B---3--:R-:W-:Y:S02]  /*2700*/  FADD R7, R3, -R12 ;  /* 0x8000000c03077221 */ /* 0x008fe40000000000 */
[----:B------:R-:W-:Y:S08]  /*2710*/  F2F.F32.F64 R3, R18 ;  /* 0x0000001200037310 */ /* 0x000ff00000301000 */
[----:B------:R-:W0:Y:S02]  /*2720*/  F2F.F64.F32 R14, R7 ;  /* 0x00000007000e7310 */ /* 0x000e240000201800 */
[----:B0-----:R-:W-:-:S10]  /*2730*/  DADD R16, -RZ, |R14| ;  /* 0x00000000ff107229 */ /* 0x001fd4000000050e */
[----:B------:R-:W-:-:S07]  /*2740*/  IMAD.MOV.U32 R36, RZ, RZ, R17 ;  /* 0x000000ffff247224 */ /* 0x000fce00078e0011 */
[----:B------:R-:W-:Y:S05]  /*2750*/  CALL.REL.NOINC `($_Z4AlphPfS_S_S_S_if$__internal_accurate_pow) ;  /* 0x0000003400907944 */ /* 0x000fea0003c00000 */
[----:B------:R-:W-:Y:S05]  /*2760*/  BSYNC.RECONVERGENT B0 ;  /* 0x0000000000007941 */ /* 0x000fea0003800200 */
.L_x_40:
        /* <DEDUP_REMOVED lines=21> */
.L_x_42:
[----:B------:R-:W-:Y:S05]  /*28c0*/  BSYNC.RECONVERGENT B0 ;  /* 0x0000000000007941 */ /* 0x000fea0003800200 */
.L_x_41:
[----:B------:R-:W-:Y:S01]  /*28d0*/  BSSY.RECONVERGENT B0, `(.L_x_43) ;  /* 0x0000007000007945 */ /* 0x000fe20003800200 */
[----:B------:R-:W-:Y:S01]  /*28e0*/  IMAD.MOV.U32 R16, RZ, RZ, R20 ;  /* 0x000000ffff107224 */ /* 0x000fe200078e0014 */
[----:B------:R-:W-:Y:S02]  /*28f0*/  MOV R36, R21 ;  /* 0x0000001500247202 */ /* 0x000fe40000000f00 */
[----:B------:R-:W-:Y:S02]  /*2900*/  FSEL R14, R18, RZ, P0 ;  /* 0x000000ff120e7208 */ /* 0x000fe40000000000 */
[----:B------:R-:W-:Y:S02]  /*2910*/  FSEL R15, R19, 1.875, P0 ;  /* 0x3ff00000130f7808 */ /* 0x000fe40000000000 */
[----:B------:R-:W-:-:S07]  /*2920*/  MOV R0, 0x2940 ;  /* 0x0000294000007802 */ /* 0x000fce0000000f00 */
[----:B------:R-:W-:Y:S05]  /*2930*/  CALL.REL.NOINC `($_Z4AlphPfS_S_S_S_if$__internal_accurate_pow) ;  /* 0x0000003400187944 */ /* 0x000fea0003c00000 */
[----:B------:R-:W-:Y:S05]  /*2940*/  BSYNC.RECONVERGENT B0 ;  /* 0x0000000000007941 */ /* 0x000fea0003800200 */
.L_x_43:
[----:B------:R-:W0:Y:S01]  /*2950*/  MUFU.RCP64H R21, R9 ;  /* 0x0000000900157308 */ /* 0x000e220000001800 */
[----:B------:R-:W-:Y:S01]  /*2960*/  IMAD.MOV.U32 R20, RZ, RZ, 0x1 ;  /* 0x00000001ff147424 */ /* 0x000fe200078e00ff */
        /* <DEDUP_REMOVED lines=21> */
.L_x_45:
[----:B------:R-:W-:Y:S05]  /*2ac0*/  BSYNC.RECONVERGENT B0 ;  /* 0x0000000000007941 */ /* 0x000fea0003800200 */
.L_x_44:
        /* <DEDUP_REMOVED lines=17> */
[----:B------:R-:W-:Y:S01]  /*2be0*/  MOV R6, R0 ;  /* 0x0000000000067202 */ /* 0x000fe20000000f00 */
[----:B------:R-:W-:-:S07]  /*2bf0*/  IMAD.MOV.U32 R7, RZ, RZ, R25 ;  /* 0x000000ffff077224 */ /* 0x000fce00078e0019 */
.L_x_47:
[----:B------:R-:W-:Y:S05]  /*2c00*/  BSYNC.RECONVERGENT B1 ;  /* 0x0000000000017941 */ /* 0x000fea0003800200 */
.L_x_46:
        /* <DEDUP_REMOVED lines=21> */
[----:B------:R-:W-:-:S07]  /*2d60*/  IMAD.MOV.U32 R24, RZ, RZ, R0 ;  /* 0x000000ffff187224 */ /* 0x000fce00078e0000 */
.L_x_49:
[----:B------:R-:W-:Y:S05]  /*2d70*/  BSYNC.RECONVERGENT B1 ;  /* 0x0000000000017941 */ /* 0x000fea0003800200 */
.L_x_48:
        /* <DEDUP_REMOVED lines=27> */
.L_x_51:
[----:B------:R-:W-:Y:S05]  /*2f30*/  BSYNC.RECONVERGENT B0 ;  /* 0x0000000000007941 */ /* 0x000fea0003800200 */
.L_x_50:
        /* <DEDUP_REMOVED lines=20> */
[----:B------:R-:W-:Y:S01]  /*3080*/  IMAD.MOV.U32 R17, RZ, RZ, R14 ;  /* 0x000000ffff117224 */ /* 0x000fe200078e000e */
[----:B------:R-:W-:Y:S01]  /*3090*/  MOV R0, R15 ;  /* 0x0000000f00007202 */ /* 0x000fe20000000f00 */
[----:B------:R-:W-:Y:S01]  /*30a0*/  IMAD.MOV.U32 R28, RZ, RZ, 0x47ae147b ;  /* 0x47ae147bff1c7424 */ /* 0x000fe200078e00ff */
[----:B------:R-:W-:Y:S01]  /*30b0*/  MOV R21, 0x30e0 ;  /* 0x000030e000157802 */ /* 0x000fe20000000f00 */
[----:B------:R-:W-:-:S07]  /*30c0*/  IMAD.MOV.U32 R16, RZ, RZ, -0x403b851f ;  /* 0xbfc47ae1ff107424 */ /* 0x000fce00078e00ff */
[----:B------:R-:W-:Y:S05]  /*30d0*/  CALL.REL.NOINC `($__internal_0_$__cuda_sm20_div_rn_f64_full) ;  /* 0x0000001c00587944 */ /* 0x000fea0003c00000 */
[----:B------:R-:W-:-:S07]  /*30e0*/  IMAD.MOV.U32 R24, RZ, RZ, R0 ;  /* 0x000000ffff187224 */ /* 0x000fce00078e0000 */
.L_x_53:
[----:B------:R-:W-:Y:S05]  /*30f0*/  BSYNC.RECONVERGENT B1 ;  /* 0x0000000000017941 */ /* 0x000fea0003800200 */
.L_x_52:
        /* <DEDUP_REMOVED lines=67> */
.L_x_55:
[----:B------:R-:W-:Y:S05]  /*3530*/  BSYNC.RECONVERGENT B0 ;  /* 0x0000000000007941 */ /* 0x000fea0003800200 */
.L_x_54:
        /* <DEDUP_REMOVED lines=9> */
[----:B------:R-:W-:Y:S01]  /*35d0*/  IMAD.MOV.U32 R0, RZ, RZ, R21 ;  /* 0x000000ffff007224 */ /* 0x000fe200078e0015 */
[----:B------:R-:W-:Y:S01]  /*35e0*/  MOV R17, R20 ;  /* 0x0000001400117202 */ /* 0x000fe20000000f00 */
[----:B------:R-:W-:Y:S01]  /*35f0*/  IMAD.MOV.U32 R28, RZ, RZ, -0x66666666 ;  /* 0x9999999aff1c7424 */ /* 0x000fe200078e00ff */
[----:B------:R-:W-:Y:S01]  /*3600*/  MOV R21, 0x3630 ;  /* 0x0000363000157802 */ /* 0x000fe20000000f00 */
[----:B------:R-:W-:-:S07]  /*3610*/  IMAD.MOV.U32 R16, RZ, RZ, 0x3fd99999 ;  /* 0x3fd99999ff107424 */ /* 0x000fce00078e00ff */
[----:B------:R-:W-:Y:S05]  /*3620*/  CALL.REL.NOINC `($__internal_0_$__cuda_sm20_div_rn_f64_full) ;  /* 0x0000001800047944 */ /* 0x000fea0003c00000 */
[----:B------:R-:W-:-:S07]  /*3630*/  MOV R24, R0 ;  /* 0x0000000000187202 */ /* 0x000fce0000000f00 */
.L_x_57:
[----:B------:R-:W-:Y:S05]  /*3640*/  BSYNC.RECONVERGENT B1 ;  /* 0x0000000000017941 */ /* 0x000fea0003800200 */
.L_x_56:
        /* <DEDUP_REMOVED lines=25> */
.L_x_59:
[----:B------:R-:W-:Y:S05]  /*37e0*/  BSYNC.RECONVERGENT B1 ;  /* 0x0000000000017941 */ /* 0x000fea0003800200 */
.L_x_58:
[----:B------:R-:W2:Y:S01]  /*37f0*/  LDG.E R10, desc[UR4][R10.64+-0x4] ;  /* 0xfffffc040a0a7981 */ /* 0x000ea2000c1e1900 */
[----:B------:R-:W-:Y:S01]  /*3800*/  FADD R7, R4, R5 ;  /* 0x0000000504077221 */ /* 0x000fe20000000000 */
[----:B------:R-:W-:Y:S01]  /*3810*/  DADD R18, R16, 1 ;  /* 0x3ff0000010127429 */ /* 0x000fe20000000000 */
[----:B------:R-:W-:Y:S01]  /*3820*/  BSSY.RECONVERGENT B0, `(.L_x_60) ;  /* 0x0000009000007945 */ /* 0x000fe20003800200 */
[----:B------:R-:W-:Y:S01]  /*3830*/  MOV R0, 0x38b0 ;  /* 0x000038b000007802 */ /* 0x000fe20000000f00 */
[----:B------:R-:W-:-:S04]  /*3840*/  FADD R7, -R12, R7 ;  /* 0x000000070c077221 */ /* 0x000fc80000000100 */
[----:B--2---:R-:W-:Y:S02]  /*3850*/  FADD R6, R7, -R10 ;  /* 0x8000000a07067221 */ /* 0x004fe40000000000 */
[----:B------:R-:W-:Y:S08]  /*3860*/  F2F.F32.F64 R7, R18 ;  /* 0x0000001200077310 */ /* 0x000ff00000301000 */
[----:B------:R-:W0:Y:S02]  /*3870*/  F2F.F64.F32 R14, R6 ;  /* 0x00000006000e7310 */ /* 0x000e240000201800 */
[----:B0-----:R-:W-:-:S10]  /*3880*/  DADD R16, -RZ, |R14| ;  /* 0x00000000ff107229 */ /* 0x001fd4000000050e */
[----:B------:R-:W-:-:S07]  /*3890*/  IMAD.MOV.U32 R36, RZ, RZ, R17 ;  /* 0x000000ffff247224 */ /* 0x000fce00078e0011 */
[----:B------:R-:W-:Y:S05]  /*38a0*/  CALL.REL.NOINC `($_Z4AlphPfS_S_S_S_if$__internal_accurate_pow) ;  /* 0x00000024003c7944 */ /* 0x000fea0003c00000 */
[----:B------:R-:W-:Y:S05]  /*38b0*/  BSYNC.RECONVERGENT B0 ;  /* 0x0000000000007941 */ /* 0x000fea0003800200 */
.L_x_60:
[----:B------:R-:W-:Y:S01]  /*38c0*/  FADD R11, R4, R12 ;  /* 0x0000000c040b7221 */ /* 0x000fe20000000000 */
[----:B------:R-:W-:Y:S01]  /*38d0*/  DADD R12, R14, 2 ;  /* 0x400000000e0c7429 */ /* 0x000fe20000000000 */
[----:B------:R-:W-:Y:S01]  /*38e0*/  FSETP.NEU.AND P1, PT, R6, RZ, PT ;  /* 0x000000ff0600720b */ /* 0x000fe20003f2d000 */
        /* <DEDUP_REMOVED lines=18> */
.L_x_62:
[----:B------:R-:W-:Y:S05]  /*3a10*/  BSYNC.RECONVERGENT B0 ;  /* 0x0000000000007941 */ /* 0x000fea0003800200 */
.L_x_61:
        /* <DEDUP_REMOVED lines=8> */
.L_x_63:
[----:B------:R-:W0:Y:S01]  /*3aa0*/  MUFU.RCP64H R19, R9 ;  /* 0x0000000900137308 */ /* 0x000e220000001800 */
[----:B------:R-:W-:Y:S01]  /*3ab0*/  IMAD.MOV.U32 R18, RZ, RZ, 0x1 ;  /* 0x00000001ff127424 */ /* 0x000fe200078e00ff */
        /* <DEDUP_REMOVED lines=21> */
.L_x_65:
[----:B------:R-:W-:Y:S05]  /*3c10*/  BSYNC.RECONVERGENT B0 ;  /* 0x0000000000007941 */ /* 0x000fea0003800200 */
.L_x_64:
        /* <DEDUP_REMOVED lines=19> */
.L_x_67:
[----:B------:R-:W-:Y:S05]  /*3d50*/  BSYNC.RECONVERGENT B1 ;  /* 0x0000000000017941 */ /* 0x000fea0003800200 */
.L_x_66:
        /* <DEDUP_REMOVED lines=22> */
.L_x_69:
[----:B------:R-:W-:Y:S05]  /*3ec0*/  BSYNC.RECONVERGENT B1 ;  /* 0x0000000000017941 */ /* 0x000fea0003800200 */
.L_x_68:
        /* <DEDUP_REMOVED lines=26> */
[----:B------:R-:W-:Y:S01]  /*4070*/  IMAD.MOV.U32 R10, RZ, RZ, R18 ;  /* 0x000000ffff0a7224 */ /* 0x000fe200078e0012 */
[----:B------:R-:W-:-:S07]  /*4080*/  MOV R11, R19 ;  /* 0x00000013000b7202 */ /* 0x000fce0000000f00 */
.L_x_71:
[----:B------:R-:W-:Y:S05]  /*4090*/  BSYNC.RECONVERGENT B0 ;  /* 0x0000000000007941 */ /* 0x000fea0003800200 */
.L_x_70:
[----:B------:R-:W0:Y:S01]  /*40a0*/  MUFU.RCP64H R5, -0.15999996662139892578 ;  /* 0xbfc47ae100057908 */ /* 0x000e220000001800 */
[----:B------:R-:W-:Y:S01]  /*40b0*/  IMAD.MOV.U32 R12, RZ, RZ, 0x47ae147b ;  /* 0x47ae147bff0c7424 */ /* 0x000fe200078e00ff */
[----:B------:R-:W-:Y:S01]  /*40c0*/  BSSY.RECONVERGENT B1, `(.L_x_72) ;  /* 0x0000019000017945 */ /* 0x000fe20003800200 */
[----:B------:R-:W-:Y:S02]  /*40d0*/  IMAD.MOV.U32 R13, RZ, RZ, 0x3fc47ae1 ;  /* 0x3fc47ae1ff0d7424 */ /* 0x000fe400078e00ff */
[----:B------:R-:W-:-:S03]  /*40e0*/  IMAD.MOV.U32 R4, RZ, RZ, 0x1 ;  /* 0x00000001ff047424 */ /* 0x000fc600078e00ff */
[----:B------:R-:W1:Y:S03]  /*40f0*/  F2F.F32.F64 R10, R10 ;  /* 0x0000000a000a7310 */ /* 0x000e660000301000 */
        /* <DEDUP_REMOVED lines=20> */
[----:B------:R-:W-:-:S07]  /*4240*/  MOV R24, R0 ;  /* 0x0000000000187202 */ /* 0x000fce0000000f00 */
.L_x_73:
[----:B------:R-:W-:Y:S05]  /*4250*/  BSYNC.RECONVERGENT B1 ;  /* 0x0000000000017941 */ /* 0x000fea0003800200 */
.L_x_72:
        /* <DEDUP_REMOVED lines=52> */
[----:B------:R-:W-:Y:S01]  /*45a0*/  LEA R13, R4, R15, 0x14 ;  /* 0x0000000f040d7211 */ /* 0x000fe200078ea0ff */
[----:B------:R-:W-:Y:S01]  /*45b0*/  IMAD.MOV.U32 R12, RZ, RZ, R14 ;  /* 0x000000ffff0c7224 */ /* 0x000fe200078e000e */
        /* <DEDUP_REMOVED lines=10> */
[----:B------:R-:W-:Y:S02]  /*4660*/  @!P1 LEA R15, R4, 0x3ff00000, 0x14 ;  /* 0x3ff00000040f9811 */ /* 0x000fe400078ea0ff */
[----:B------:R-:W-:Y:S01]  /*4670*/  @!P1 MOV R4, R14 ;  /* 0x0000000e00049202 */ /* 0x000fe20000000f00 */
[----:B------:R-:W-:-:S06]  /*4680*/  @!P1 IMAD.MOV.U32 R14, RZ, RZ, RZ ;  /* 0x000000ffff0e9224 */ /* 0x000fcc00078e00ff */
[----:B------:R-:W-:-:S11]  /*4690*/  @!P1 DMUL R12, R4, R14 ;  /* 0x0000000e040c9228 */ /* 0x000fd60000000000 */
.L_x_75:
[----:B------:R-:W-:Y:S05]  /*46a0*/  BSYNC.RECONVERGENT B0 ;  /* 0x0000000000007941 */ /* 0x000fea0003800200 */
.L_x_74:
        /* <DEDUP_REMOVED lines=16> */
.L_x_77:
[----:B------:R-:W-:Y:S05]  /*47b0*/  BSYNC.RECONVERGENT B1 ;  /* 0x0000000000017941 */ /* 0x000fea0003800200 */
.L_x_76:
        /* <DEDUP_REMOVED lines=25> */
.L_x_79:
[----:B------:R-:W-:Y:S05]  /*4950*/  BSYNC.RECONVERGENT B1 ;  /* 0x0000000000017941 */ /* 0x000fea0003800200 */
.L_x_78:
[C---:B------:R-:W-:Y:S01]  /*4960*/  FMUL R13, R35.reuse, R3 ;  /* 0x00000003230d7220 */ /* 0x040fe20000400000 */
[----:B------:R-:W-:Y:S01]  /*4970*/  DADD R4, R4, 1 ;  /* 0x3ff0000004047429 */ /* 0x000fe20000000000 */
[----:B------:R-:W-:Y:S01]  /*4980*/  FADD R0, R35, R3 ;  /* 0x0000000323007221 */ /* 0x000fe20000000000 */
[----:B------:R-:W-:Y:S01]  /*4990*/  BSSY.RECONVERGENT B0, `(.L_x_80) ;  /* 0x000000e000007945 */ /* 0x000fe20003800200 */
[----:B------:R-:W0:Y:S08]  /*49a0*/  MUFU.RCP R6, R13 ;  /* 0x0000000d00067308 */ /* 0x000e300000001000 */
[----:B------:R-:W1:Y:S08]  /*49b0*/  FCHK P0, R0, R13 ;  /* 0x0000000d00007302 */ /* 0x000e700000000000 */
[----:B------:R2:W3:Y:S01]  /*49c0*/  F2F.F32.F64 R4, R4 ;  /* 0x0000000400047310 */ /* 0x0004e20000301000 */
[----:B0-----:R-:W-:-:S04]  /*49d0*/  FFMA R9, -R13, R6, 1 ;  /* 0x3f8000000d097423 */ /* 0x001fc80000000106 */
[----:B------:R-:W-:-:S04]  /*49e0*/  FFMA R9, R6, R9, R6 ;  /* 0x0000000906097223 */ /* 0x000fc80000000006 */
[----:B------:R-:W-:-:S04]  /*49f0*/  FFMA R6, R0, R9, RZ ;  /* 0x0000000900067223 */ /* 0x000fc800000000ff */
[----:B------:R-:W-:-:S04]  /*4a00*/  FFMA R8, -R13, R6, R0 ;  /* 0x000000060d087223 */ /* 0x000fc80000000100 */
[----:B------:R-:W-:Y:S01]  /*4a10*/  FFMA R11, R9, R8, R6 ;  /* 0x00000008090b7223 */ /* 0x000fe20000000006 */
[----:B-123--:R-:W-:Y:S06]  /*4a20*/  @!P0 BRA `(.L_x_81) ;  /* 0x0000000000108947 */ /* 0x00efec0003800000 */
[----:B------:R-:W-:Y:S02]  /*4a30*/  MOV R5, R13 ;  /* 0x0000000d00057202 */ /* 0x000fe40000000f00 */
[----:B------:R-:W-:-:S07]  /*4a40*/  MOV R6, 0x4a60 ;  /* 0x00004a6000067802 */ /* 0x000fce0000000f00 */
[----:B------:R-:W-:Y:S05]  /*4a50*/  CALL.REL.NOINC `($__internal_2_$__cuda_sm3x_div_rn_noftz_f32_slowpath) ;  /* 0x0000000c00307944 */ /* 0x000fea0003c00000 */
[----:B------:R-:W-:-:S07]  /*4a60*/  IMAD.MOV.U32 R11, RZ, RZ, R5 ;  /* 0x000000ffff0b7224 */ /* 0x000fce00078e0005 */
.L_x_81:
[----:B------:R-:W-:Y:S05]  /*4a70*/  BSYNC.RECONVERGENT B0 ;  /* 0x0000000000007941 */ /* 0x000fea0003800200 */
.L_x_80:
[----:B------:R-:W0:Y:S01]  /*4a80*/  LDC.64 R8, c[0x0][0x388] ;  /* 0x0000e200ff087b82 */ /* 0x000e220000000a00 */
[C---:B------:R-:W-:Y:S01]  /*4a90*/  FMUL R13, R3.reuse, R7 ;  /* 0x00000007030d7220 */ /* 0x040fe20000400000 */
[----:B------:R-:W-:Y:S01]  /*4aa0*/  FADD R0, R3, R7 ;  /* 0x0000000703007221 */ /* 0x000fe20000000000 */
[----:B------:R-:W-:Y:S02]  /*4ab0*/  BSSY.RECONVERGENT B0, `(.L_x_82) ;  /* 0x000000f000007945 */ /* 0x000fe40003800200 */
[----:B------:R-:W1:Y:S08]  /*4ac0*/  MUFU.RCP R5, R13 ;  /* 0x0000000d00057308 */ /* 0x000e700000001000 */
[----:B------:R-:W2:Y:S01]  /*4ad0*/  FCHK P0, R0, R13 ;  /* 0x0000000d00007302 */ /* 0x000ea20000000000 */
[----:B-1----:R-:W-:Y:S01]  /*4ae0*/  FFMA R6, -R13, R5, 1 ;  /* 0x3f8000000d067423 */ /* 0x002fe20000000105 */
[----:B0-----:R-:W-:-:S04]  /*4af0*/  IMAD.WIDE R8, R2, 0x4, R8 ;  /* 0x0000000402087825 */ /* 0x001fc800078e0208 */
[----:B------:R-:W-:Y:S01]  /*4b00*/  FFMA R5, R5, R6, R5 ;  /* 0x0000000605057223 */ /* 0x000fe20000000005 */
[----:B------:R0:W-:Y:S03]  /*4b10*/  STG.E desc[UR4][R8.64], R11 ;  /* 0x0000000b08007986 */ /* 0x0001e6000c101904 */
[----:B------:R-:W-:-:S04]  /*4b20*/  FFMA R6, R0, R5, RZ ;  /* 0x0000000500067223 */ /* 0x000fc800000000ff */
[----:B------:R-:W-:-:S04]  /*4b30*/  FFMA R3, -R13, R6, R0 ;  /* 0x000000060d037223 */ /* 0x000fc80000000100 */
[----:B------:R-:W-:Y:S01]  /*4b40*/  FFMA R3, R5, R3, R6 ;  /* 0x0000000305037223 */ /* 0x000fe20000000006 */
[----:B0-2---:R-:W-:Y:S06]  /*4b50*/  @!P0 BRA `(.L_x_83) ;  /* 0x0000000000108947 */ /* 0x005fec0003800000 */
[----:B------:R-:W-:Y:S01]  /*4b60*/  IMAD.MOV.U32 R5, RZ, RZ, R13 ;  /* 0x000000ffff057224 */ /* 0x000fe200078e000d */
[----:B------:R-:W-:-:S07]  /*4b70*/  MOV R6, 0x4b90 ;  /* 0x00004b9000067802 */ /* 0x000fce0000000f00 */
[----:B------:R-:W-:Y:S05]  /*4b80*/  CALL.REL.NOINC `($__internal_2_$__cuda_sm3x_div_rn_noftz_f32_slowpath) ;  /* 0x0000000800e47944 */ /* 0x000fea0003c00000 */
[----:B------:R-:W-:-:S07]  /*4b90*/  IMAD.MOV.U32 R3, RZ, RZ, R5 ;  /* 0x000000ffff037224 */ /* 0x000fce00078e0005 */
.L_x_83:
[----:B------:R-:W-:Y:S05]  /*4ba0*/  BSYNC.RECONVERGENT B0 ;  /* 0x0000000000007941 */ /* 0x000fea0003800200 */
.L_x_82:
        /* <DEDUP_REMOVED lines=14> */
[----:B------:R-:W-:Y:S02]  /*4c90*/  MOV R5, R11 ;  /* 0x0000000b00057202 */ /* 0x000fe40000000f00 */
[----:B------:R-:W-:-:S07]  /*4ca0*/  MOV R6, 0x4cc0 ;  /* 0x00004cc000067802 */ /* 0x000fce0000000f00 */
[----:B------:R-:W-:Y:S05]  /*4cb0*/  CALL.REL.NOINC `($__internal_2_$__cuda_sm3x_div_rn_noftz_f32_slowpath) ;  /* 0x0000000800987944 */ /* 0x000fea0003c00000 */
.L_x_85:
[----:B------:R-:W-:Y:S05]  /*4cc0*/  BSYNC.RECONVERGENT B0 ;  /* 0x0000000000007941 */ /* 0x000fea0003800200 */
.L_x_84:
        /* <DEDUP_REMOVED lines=18> */
.L_x_87:
[----:B------:R-:W-:Y:S05]  /*4df0*/  BSYNC.RECONVERGENT B0 ;  /* 0x0000000000007941 */ /* 0x000fea0003800200 */
.L_x_86:
[----:B------:R-:W0:Y:S02]  /*4e00*/  LDC.64 R4, c[0x0][0x3a0] ;  /* 0x0000e800ff047b82 */ /* 0x000e240000000a00 */
[----:B0-----:R-:W-:-:S05]  /*4e10*/  IMAD.WIDE R2, R2, 0x4, R4 ;  /* 0x0000000402027825 */ /* 0x001fca00078e0204 */
[----:B------:R-:W-:Y:S01]  /*4e20*/  STG.E desc[UR4][R2.64], R9 ;  /* 0x0000000902007986 */ /* 0x000fe2000c101904 */
[----:B------:R-:W-:Y:S05]  /*4e30*/  EXIT ;  /* 0x000000000000794d */ /* 0x000fea0003800000 */
        .weak           $__internal_0_$__cuda_sm20_div_rn_f64_full
        .type           $__internal_0_$__cuda_sm20_div_rn_f64_full,@function
        .size           $__internal_0_$__cuda_sm20_div_rn_f64_full,($__internal_1_$__cuda_sm20_dsqrt_rn_f64_mediumpath_v1 - $__internal_0_$__cuda_sm20_div_rn_f64_full)
$__internal_0_$__cuda_sm20_div_rn_f64_full:
[C---:B------:R-:W-:Y:S01]  /*4e40*/  FSETP.GEU.AND P0, PT, |R16|.reuse, 1.469367938527859385e-39, PT ;  /* 0x001000001000780b */ /* 0x040fe20003f0e200 */
[----:B------:R-:W-:Y:S01]  /*4e50*/  IMAD.MOV.U32 R18, RZ, RZ, R28 ;  /* 0x000000ffff127224 */ /* 0x000fe200078e001c */
[----:B------:R-:W-:Y:S01]  /*4e60*/  MOV R19, R16 ;  /* 0x0000001000137202 */ /* 0x000fe20000000f00 */
[----:B------:R-:W-:Y:S01]  /*4e70*/  IMAD.MOV.U32 R31, RZ, RZ, R0 ;  /* 0x000000ffff1f7224 */ /* 0x000fe200078e0000 */
[C---:B------:R-:W-:Y:S01]  /*4e80*/  LOP3.LUT R29, R16.reuse, 0x800fffff, RZ, 0xc0, !PT ;  /* 0x800fffff101d7812 */ /* 0x040fe200078ec0ff */
[----:B------:R-:W-:Y:S01]  /*4e90*/  IMAD.MOV.U32 R24, RZ, RZ, 0x1 ;  /* 0x00000001ff187424 */ /* 0x000fe200078e00ff */
[----:B------:R-:W-:Y:S01]  /*4ea0*/  LOP3.LUT R23, R16, 0x7ff00000, RZ, 0xc0, !PT ;  /* 0x7ff0000010177812 */ /* 0x000fe200078ec0ff */
[----:B------:R-:W-:Y:S01]  /*4eb0*/  IMAD.MOV.U32 R30, RZ, RZ, R17 ;  /* 0x000000ffff1e7224 */ /* 0x000fe200078e0011 */
[----:B------:R-:W-:Y:S01]  /*4ec0*/  LOP3.LUT R29, R29, 0x3ff00000, RZ, 0xfc, !PT ;  /* 0x3ff000001d1d7812 */ /* 0x000fe200078efcff */
[----:B------:R-:W-:Y:S01]  /*4ed0*/  BSSY.RECONVERGENT B0, `(.L_x_88) ;  /* 0x0000052000007945 */ /* 0x000fe20003800200 */
[----:B------:R-:W-:-:S02]  /*4ee0*/  FSETP.GEU.AND P2, PT, |R31|, 1.469367938527859385e-39, PT ;  /* 0x001000001f00780b */ /* 0x000fc40003f4e200 */
[----:B------:R-:W-:Y:S01]  /*4ef0*/  LOP3.LUT R20, R31, 0x7ff00000, RZ, 0xc0, !PT ;  /* 0x7ff000001f147812 */ /* 0x000fe200078ec0ff */
[----:B------:R-:W-:-:S03]  /*4f00*/  @!P0 DMUL R28, R18, 8.98846567431157953865e+307 ;  /* 0x7fe00000121c8828 */ /* 0x000fc60000000000 */
[C---:B------:R-:W-:Y:S01]  /*4f10*/  ISETP.GE.U32.AND P1, PT, R20.reuse, R23, PT ;  /* 0x000000171400720c */ /* 0x040fe20003f26070 */
[----:B------:R-:W-:Y:S02]  /*4f20*/  IMAD.MOV.U32 R22, RZ, RZ, R20 ;  /* 0x000000ffff167224 */ /* 0x000fe400078e0014 */
[----:B------:R-:W0:Y:S04]  /*4f30*/  MUFU.RCP64H R25, R29 ;  /* 0x0000001d00197308 */ /* 0x000e280000001800 */
[----:B------:R-:W-:Y:S02]  /*4f40*/  @!P2 LOP3.LUT R0, R19, 0x7ff00000, RZ, 0xc0, !PT ;  /* 0x7ff000001300a812 */ /* 0x000fe400078ec0ff */
[----:B------:R-:W-:Y:S02]  /*4f50*/  @!P0 LOP3.LUT R23, R29, 0x7ff00000, RZ, 0xc0, !PT ;  /* 0x7ff000001d178812 */ /* 0x000fe400078ec0ff */
[----:B------:R-:W-:-:S02]  /*4f60*/  @!P2 ISETP.GE.U32.AND P3, PT, R20, R0, PT ;  /* 0x000000001400a20c */ /* 0x000fc40003f66070 */
[----:B------:R-:W-:-:S04]  /*4f70*/  MOV R0, 0x1ca00000 ;  /* 0x1ca0000000007802 */ /* 0x000fc80000000f00 */
[----:B------:R-:W-:Y:S01]  /*4f80*/  @!P2 SEL R16, R0, 0x63400000, !P3 ;  /* 0x634000000010a807 */ /* 0x000fe20005800000 */
[----:B0-----:R-:W-:-:S03]  /*4f90*/  DFMA R26, R24, -R28, 1 ;  /* 0x3ff00000181a742b */ /* 0x001fc6000000081c */
[----:B------:R-:W-:-:S04]  /*4fa0*/  @!P2 LOP3.LUT R16, R16, 0x80000000, R31, 0xf8, !PT ;  /* 0x800000001010a812 */ /* 0x000fc800078ef81f */
[----:B------:R-:W-:Y:S01]  /*4fb0*/  @!P2 LOP3.LUT R17, R16, 0x100000, RZ, 0xfc, !PT ;  /* 0x001000001011a812 */ /* 0x000fe200078efcff */
[----:B------:R-:W-:Y:S01]  /*4fc0*/  @!P2 IMAD.MOV.U32 R16, RZ, RZ, RZ ;  /* 0x000000ffff10a224 */ /* 0x000fe200078e00ff */
[----:B------:R-:W-:-:S08]  /*4fd0*/  DFMA R26, R26, R26, R26 ;  /* 0x0000001a1a1a722b */ /* 0x000fd0000000001a */
[----:B------:R-:W-:Y:S01]  /*4fe0*/  DFMA R24, R24, R26, R24 ;  /* 0x0000001a1818722b */ /* 0x000fe20000000018 */
[----:B------:R-:W-:-:S04]  /*4ff0*/  SEL R26, R0, 0x63400000, !P1 ;  /* 0x63400000001a7807 */ /* 0x000fc80004800000 */
[----:B------:R-:W-:Y:S01]  /*5000*/  LOP3.LUT R27, R26, 0x800fffff, R31, 0xf8, !PT ;  /* 0x800fffff1a1b7812 */ /* 0x000fe200078ef81f */
[----:B------:R-:W-:Y:S02]  /*5010*/  IMAD.MOV.U32 R26, RZ, RZ, R30 ;  /* 0x000000ffff1a7224 */ /* 0x000fe400078e001e */
[----:B------:R-:W-:-:S04]  /*5020*/  DFMA R38, R24, -R28, 1 ;  /* 0x3ff000001826742b */ /* 0x000fc8000000081c */
[----:B------:R-:W-:-:S04]  /*5030*/  @!P2 DFMA R26, R26, 2, -R16 ;  /* 0x400000001a1aa82b */ /* 0x000fc80000000810 */
[----:B------:R-:W-:-:S06]  /*5040*/  DFMA R38, R24, R38, R24 ;  /* 0x000000261826722b */ /* 0x000fcc0000000018 */
[----:B------:R-:W-:Y:S02]  /*5050*/  @!P2 LOP3.LUT R22, R27, 0x7ff00000, RZ, 0xc0, !PT ;  /* 0x7ff000001b16a812 */ /* 0x000fe400078ec0ff */
[----:B------:R-:W-:-:S08]  /*5060*/  DMUL R24, R38, R26 ;  /* 0x0000001a26187228 */ /* 0x000fd00000000000 */
[----:B------:R-:W-:-:S08]  /*5070*/  DFMA R16, R24, -R28, R26 ;  /* 0x8000001c1810722b */ /* 0x000fd0000000001a */
[----:B------:R-:W-:Y:S01]  /*5080*/  DFMA R16, R38, R16, R24 ;  /* 0x000000102610722b */ /* 0x000fe20000000018 */
[----:B------:R-:W-:Y:S01]  /*5090*/  IADD3 R24, PT, PT, R22, -0x1, RZ ;  /* 0xffffffff16187810 */ /* 0x000fe20007ffe0ff */
[----:B------:R-:W-:-:S03]  /*50a0*/  VIADD R25, R23, 0xffffffff ;  /* 0xffffffff17197836 */ /* 0x000fc60000000000 */
[----:B------:R-:W-:-:S04]  /*50b0*/  ISETP.GT.U32.AND P0, PT, R24, 0x7feffffe, PT ;  /* 0x7feffffe1800780c */ /* 0x000fc80003f04070 */
[----:B------:R-:W-:-:S13]  /*50c0*/  ISETP.GT.U32.OR P0, PT, R25, 0x7feffffe, P0 ;  /* 0x7feffffe1900780c */ /* 0x000fda0000704470 */
[----:B------:R-:W-:Y:S05]  /*50d0*/  @P0 BRA `(.L_x_89) ;  /* 0x0000000000700947 */ /* 0x000fea0003800000 */
[----:B------:R-:W-:-:S04]  /*50e0*/  LOP3.LUT R22, R19, 0x7ff00000, RZ, 0xc0, !PT ;  /* 0x7ff0000013167812 */ /* 0x000fc800078ec0ff */
[CC--:B------:R-:W-:Y:S02]  /*50f0*/  VIADDMNMX R23, R20.reuse, -R22.reuse, 0xb9600000, !PT ;  /* 0xb960000014177446 */ /* 0x0c0fe40007800916 */
[----:B------:R-:W-:Y:S02]  /*5100*/  ISETP.GE.U32.AND P0, PT, R20, R22, PT ;  /* 0x000000161400720c */ /* 0x000fe40003f06070 */
[----:B------:R-:W-:Y:S02]  /*5110*/  VIMNMX R23, PT, PT, R23, 0x46a00000, PT ;  /* 0x46a0000017177848 */ /* 0x000fe40003fe0100 */
[----:B------:R-:W-:Y:S02]  /*5120*/  SEL R0, R0, 0x63400000, !P0 ;  /* 0x6340000000007807 */ /* 0x000fe40004000000 */
[----:B------:R-:W-:-:S03]  /*5130*/  MOV R22, RZ ;  /* 0x000000ff00167202 */ /* 0x000fc60000000f00 */
[----:B------:R-:W-:-:S04]  /*5140*/  IMAD.IADD R0, R23, 0x1, -R0 ;  /* 0x0000000117007824 */ /* 0x000fc800078e0a00 */
[----:B------:R-:W-:-:S06]  /*5150*/  VIADD R23, R0, 0x7fe00000 ;  /* 0x7fe0000000177836 */ /* 0x000fcc0000000000 */
[----:B------:R-:W-:-:S10]  /*5160*/  DMUL R24, R16, R22 ;  /* 0x0000001610187228 */ /* 0x000fd40000000000 */
[----:B------:R-:W-:-:S13]  /*5170*/  FSETP.GTU.AND P0, PT, |R25|, 1.469367938527859385e-39, PT ;  /* 0x001000001900780b */ /* 0x000fda0003f0c200 */
[----:B------:R-:W-:Y:S05]  /*5180*/  @P0 BRA `(.L_x_90) ;  /* 0x0000000000980947 */ /* 0x000fea0003800000 */
[----:B------:R-:W-:-:S06]  /*5190*/  DFMA R26, R16, -R28, R26 ;  /* 0x8000001c101a722b */ /* 0x000fcc000000001a */
[----:B------:R-:W-:-:S04]  /*51a0*/  IMAD.MOV.U32 R26, RZ, RZ, RZ ;  /* 0x000000ffff1a7224 */ /* 0x000fc800078e00ff */
[C---:B------:R-:W-:Y:S02]  /*51b0*/  FSETP.NEU.AND P0, PT, R27.reuse, RZ, PT ;  /* 0x000000ff1b00720b */ /* 0x040fe40003f0d000 */
[----:B------:R-:W-:-:S04]  /*51c0*/  LOP3.LUT R18, R27, 0x80000000, R19, 0x48, !PT ;  /* 0x800000001b127812 */ /* 0x000fc800078e4813 */
[----:B------:R-:W-:-:S07]  /*51d0*/  LOP3.LUT R27, R18, R23, RZ, 0xfc, !PT ;  /* 0x00000017121b7212 */ /* 0x000fce00078efcff */
[----:B------:R-:W-:Y:S05]  /*51e0*/  @!P0 BRA `(.L_x_90) ;  /* 0x0000000000808947 */ /* 0x000fea0003800000 */
[----:B------:R-:W-:Y:S01]  /*51f0*/  IMAD.MOV R23, RZ, RZ, -R0 ;  /* 0x000000ffff177224 */ /* 0x000fe200078e0a00 */
[----:B------:R-:W-:Y:S01]  /*5200*/  IADD3 R0, PT, PT, -R0, -0x43300000, RZ ;  /* 0xbcd0000000007810 */ /* 0x000fe20007ffe1ff */
[----:B------:R-:W-:-:S06]  /*5210*/  IMAD.MOV.U32 R22, RZ, RZ, RZ ;  /* 0x000000ffff167224 */ /* 0x000fcc00078e00ff */
[----:B------:R-:W-:Y:S02]  /*5220*/  DFMA R22, R24, -R22, R16 ;  /* 0x800000161816722b */ /* 0x000fe40000000010 */
[----:B------:R-:W-:-:S08]  /*5230*/  DMUL.RP R16, R16, R26 ;  /* 0x0000001a10107228 */ /* 0x000fd00000008000 */
[----:B------:R-:W-:Y:S02]  /*5240*/  FSETP.NEU.AND P0, PT, |R23|, R0, PT ;  /* 0x000000001700720b */ /* 0x000fe40003f0d200 */
[----:B------:R-:W-:Y:S02]  /*5250*/  LOP3.LUT R18, R17, R18, RZ, 0x3c, !PT ;  /* 0x0000001211127212 */ /* 0x000fe400078e3cff */
[----:B------:R-:W-:Y:S02]  /*5260*/  FSEL R0, R16, R24, !P0 ;  /* 0x0000001810007208 */ /* 0x000fe40004000000 */
[----:B------:R-:W-:Y:S02]  /*5270*/  FSEL R25, R18, R25, !P0 ;  /* 0x0000001912197208 */ /* 0x000fe40004000000 */
[----:B------:R-:W-:Y:S01]  /*5280*/  MOV R24, R0 ;  /* 0x0000000000187202 */ /* 0x000fe20000000f00 */
[----:B------:R-:W-:Y:S06]  /*5290*/  BRA `(.L_x_90) ;  /* 0x0000000000547947 */ /* 0x000fec0003800000 */
.L_x_89:
[----:B------:R-:W-:-:S14]  /*52a0*/  DSETP.NAN.AND P0, PT, R30, R30, PT ;  /* 0x0000001e1e00722a */ /* 0x000fdc0003f08000 */
[----:B------:R-:W-:Y:S05]  /*52b0*/  @P0 BRA `(.L_x_91) ;  /* 0x0000000000440947 */ /* 0x000fea0003800000 */
[----:B------:R-:W-:-:S14]  /*52c0*/  DSETP.NAN.AND P0, PT, R18, R18, PT ;  /* 0x000000121200722a */ /* 0x000fdc0003f08000 */
[----:B------:R-:W-:Y:S05]  /*52d0*/  @P0 BRA `(.L_x_92) ;  /* 0x0000000000300947 */ /* 0x000fea0003800000 */
[----:B------:R-:W-:Y:S01]  /*52e0*/  ISETP.NE.AND P0, PT, R22, R23, PT ;  /* 0x000000171600720c */ /* 0x000fe20003f05270 */
[----:B------:R-:W-:Y:S02]  /*52f0*/  IMAD.MOV.U32 R24, RZ, RZ, 0x0 ;  /* 0x00000000ff187424 */ /* 0x000fe400078e00ff */
[----:B------:R-:W-:-:S10]  /*5300*/  IMAD.MOV.U32 R25, RZ, RZ, -0x80000 ;  /* 0xfff80000ff197424 */ /* 0x000fd400078e00ff */
[----:B------:R-:W-:Y:S05]  /*5310*/  @!P0 BRA `(.L_x_90) ;  /* 0x0000000000348947 */ /* 0x000fea0003800000 */
[----:B------:R-:W-:Y:S02]  /*5320*/  ISETP.NE.AND P0, PT, R22, 0x7ff00000, PT ;  /* 0x7ff000001600780c */ /* 0x000fe40003f05270 */
[----:B------:R-:W-:Y:S02]  /*5330*/  LOP3.LUT R25, R31, 0x80000000, R19, 0x48, !PT ;  /* 0x800000001f197812 */ /* 0x000fe400078e4813 */
[----:B------:R-:W-:-:S13]  /*5340*/  ISETP.EQ.OR P0, PT, R23, RZ, !P0 ;  /* 0x000000ff1700720c */ /* 0x000fda0004702670 */
[----:B------:R-:W-:Y:S01]  /*5350*/  @P0 LOP3.LUT R0, R25, 0x7ff00000, RZ, 0xfc, !PT ;  /* 0x7ff0000019000812 */ /* 0x000fe200078efcff */
[----:B------:R-:W-:Y:S01]  /*5360*/  @!P0 IMAD.MOV.U32 R24, RZ, RZ, RZ ;  /* 0x000000ffff188224 */ /* 0x000fe200078e00ff */
[----:B------:R-:W-:-:S03]  /*5370*/  @P0 MOV R24, RZ ;  /* 0x000000ff00180202 */ /* 0x000fc60000000f00 */
[----:B------:R-:W-:Y:S01]  /*5380*/  @P0 IMAD.MOV.U32 R25, RZ, RZ, R0 ;  /* 0x000000ffff190224 */ /* 0x000fe200078e0000 */
[----:B------:R-:W-:Y:S06]  /*5390*/  BRA `(.L_x_90) ;  /* 0x0000000000147947 */ /* 0x000fec0003800000 */
.L_x_92:
[----:B------:R-:W-:Y:S01]  /*53a0*/  LOP3.LUT R25, R19, 0x80000, RZ, 0xfc, !PT ;  /* 0x0008000013197812 */ /* 0x000fe200078efcff */
[----:B------:R-:W-:Y:S01]  /*53b0*/  IMAD.MOV.U32 R24, RZ, RZ, R18 ;  /* 0x000000ffff187224 */ /* 0x000fe200078e0012 */
[----:B------:R-:W-:Y:S06]  /*53c0*/  BRA `(.L_x_90) ;  /* 0x0000000000087947 */ /* 0x000fec0003800000 */
.L_x_91:
[----:B------:R-:W-:Y:S01]  /*53d0*/  LOP3.LUT R25, R31, 0x80000, RZ, 0xfc, !PT ;  /* 0x000800001f197812 */ /* 0x000fe200078efcff */
[----:B------:R-:W-:-:S07]  /*53e0*/  IMAD.MOV.U32 R24, RZ, RZ, R30 ;  /* 0x000000ffff187224 */ /* 0x000fce00078e001e */
.L_x_90:
[----:B------:R-:W-:Y:S05]  /*53f0*/  BSYNC.RECONVERGENT B0 ;  /* 0x0000000000007941 */ /* 0x000fea0003800200 */
.L_x_88:
[----:B------:R-:W-:Y:S01]  /*5400*/  IMAD.MOV.U32 R16, RZ, RZ, R21 ;  /* 0x000000ffff107224 */ /* 0x000fe200078e0015 */
[----:B------:R-:W-:Y:S01]  /*5410*/  MOV R0, R24 ;  /* 0x0000001800007202 */ /* 0x000fe20000000f00 */
[----:B------:R-:W-:-:S04]  /*5420*/  IMAD.MOV.U32 R17, RZ, RZ, 0x0 ;  /* 0x00000000ff117424 */ /* 0x000fc800078e00ff */
[----:B------:R-:W-:Y:S05]  /*5430*/  RET.REL.NODEC R16 `(_Z4AlphPfS_S_S_S_if) ;  /* 0xffffffa810f07950 */ /* 0x000fea0003c3ffff */
        .weak           $__internal_1_$__cuda_sm20_dsqrt_rn_f64_mediumpath_v1
        .type           $__internal_1_$__cuda_sm20_dsqrt_rn_f64_mediumpath_v1,@function
        .size           $__internal_1_$__cuda_sm20_dsqrt_rn_f64_mediumpath_v1,($__internal_2_$__cuda_sm3x_div_rn_noftz_f32_slowpath - $__internal_1_$__cuda_sm20_dsqrt_rn_f64_mediumpath_v1)
$__internal_1_$__cuda_sm20_dsqrt_rn_f64_mediumpath_v1:
[----:B------:R-:W-:Y:S01]  /*5440*/  ISETP.GE.U32.AND P0, PT, R14, -0x3400000, PT ;  /* 0xfcc000000e00780c */ /* 0x000fe20003f06070 */
[----:B------:R-:W-:Y:S01]  /*5450*/  BSSY.RECONVERGENT B1, `(.L_x_93) ;  /* 0x0000028000017945 */ /* 0x000fe20003800200 */
[----:B------:R-:W-:Y:S01]  /*5460*/  MOV R14, R20 ;  /* 0x00000014000e7202 */ /* 0x000fe20000000f00 */
[----:B------:R-:W-:Y:S02]  /*5470*/  IMAD.MOV.U32 R17, RZ, RZ, R21 ;  /* 0x000000ffff117224 */ /* 0x000fe400078e0015 */
[----:B------:R-:W-:Y:S02]  /*5480*/  IMAD.MOV.U32 R20, RZ, RZ, R18 ;  /* 0x000000ffff147224 */ /* 0x000fe400078e0012 */
[----:B------:R-:W-:Y:S02]  /*5490*/  IMAD.MOV.U32 R21, RZ, RZ, R23 ;  /* 0x000000ffff157224 */ /* 0x000fe400078e0017 */
[----:B------:R-:W-:-:S04]  /*54a0*/  IMAD.MOV.U32 R18, RZ, RZ, R0 ;  /* 0x000000ffff127224 */ /* 0x000fc800078e0000 */
[----:B------:R-:W-:Y:S05]  /*54b0*/  @!P0 BRA `(.L_x_94) ;  /* 0x0000000000208947 */ /* 0x000fea0003800000 */
[----:B------:R-:W-:-:S10]  /*54c0*/  DFMA.RM R14, R14, R20, R18 ;  /* 0x000000140e0e722b */ /* 0x000fd40000004012 */
[----:B------:R-:W-:-:S04]  /*54d0*/  IADD3 R18, P0, PT, R14, 0x1, RZ ;  /* 0x000000010e127810 */ /* 0x000fc80007f1e0ff */
[----:B------:R-:W-:-:S06]  /*54e0*/  IADD3.X R19, PT, PT, RZ, R15, RZ, P0, !PT ;  /* 0x0000000fff137210 */ /* 0x000fcc00007fe4ff */
[----:B------:R-:W-:-:S08]  /*54f0*/  DFMA.RP R16, -R14, R18, R16 ;  /* 0x000000120e10722b */ /* 0x000fd00000008110 */
[----:B------:R-:W-:-:S06]  /*5500*/  DSETP.GT.AND P0, PT, R16, RZ, PT ;  /* 0x000000ff1000722a */ /* 0x000fcc0003f04000 */
[----:B------:R-:W-:Y:S02]  /*5510*/  FSEL R14, R18, R14, P0 ;  /* 0x0000000e120e7208 */ /* 0x000fe40000000000 */
[----:B------:R-:W-:Y:S01]  /*5520*/  FSEL R15, R19, R15, P0 ;  /* 0x0000000f130f7208 */ /* 0x000fe20000000000 */
[----:B------:R-:W-:Y:S06]  /*5530*/  BRA `(.L_x_95) ;  /* 0x0000000000647947 */ /* 0x000fec0003800000 */
.L_x_94:
[----:B------:R-:W-:-:S14]  /*5540*/  DSETP.NE.AND P0, PT, R16, RZ, PT ;  /* 0x000000ff1000722a */ /* 0x000fdc0003f05000 */
[----:B------:R-:W-:Y:S05]  /*5550*/  @!P0 BRA `(.L_x_96) ;  /* 0x0000000000588947 */ /* 0x000fea0003800000 */
[----:B------:R-:W-:-:S13]  /*5560*/  ISETP.GE.AND P0, PT, R17, RZ, PT ;  /* 0x000000ff1100720c */ /* 0x000fda0003f06270 */
[----:B------:R-:W-:Y:S02]  /*5570*/  @!P0 IMAD.MOV.U32 R14, RZ, RZ, 0x0 ;  /* 0x00000000ff0e8424 */ /* 0x000fe400078e00ff */
[----:B------:R-:W-:Y:S01]  /*5580*/  @!P0 IMAD.MOV.U32 R15, RZ, RZ, -0x80000 ;  /* 0xfff80000ff0f8424 */ /* 0x000fe200078e00ff */
[----:B------:R-:W-:Y:S06]  /*5590*/  @!P0 BRA `(.L_x_95) ;  /* 0x00000000004c8947 */ /* 0x000fec0003800000 */
[----:B------:R-:W-:-:S13]  /*55a0*/  ISETP.GT.AND P0, PT, R17, 0x7fefffff, PT ;  /* 0x7fefffff1100780c */ /* 0x000fda0003f04270 */
[----:B------:R-:W-:Y:S05]  /*55b0*/  @P0 BRA `(.L_x_96) ;  /* 0x0000000000400947 */ /* 0x000fea0003800000 */
[----:B------:R-:W-:Y:S01]  /*55c0*/  DMUL R16, R16, 8.11296384146066816958e+31 ;  /* 0x4690000010107828 */ /* 0x000fe20000000000 */
[----:B------:R-:W-:Y:S01]  /*55d0*/  IMAD.MOV.U32 R14, RZ, RZ, RZ ;  /* 0x000000ffff0e7224 */ /* 0x000fe200078e00ff */
[----:B------:R-:W-:Y:S01]  /*55e0*/  MOV R18, 0x0 ;  /* 0x0000000000127802 */ /* 0x000fe20000000f00 */
[----:B------:R-:W-:-:S03]  /*55f0*/  IMAD.MOV.U32 R19, RZ, RZ, 0x3fd80000 ;  /* 0x3fd80000ff137424 */ /* 0x000fc600078e00ff */
[----:B------:R-:W0:Y:S02]  /*5600*/  MUFU.RSQ64H R15, R17 ;  /* 0x00000011000f7308 */ /* 0x000e240000001c00 */
[----:B0-----:R-:W-:-:S08]  /*5610*/  DMUL R20, R14, R14 ;  /* 0x0000000e0e147228 */ /* 0x001fd00000000000 */
[----:B------:R-:W-:-:S08]  /*5620*/  DFMA R20, R16, -R20, 1 ;  /* 0x3ff000001014742b */ /* 0x000fd00000000814 */
[----:B------:R-:W-:Y:S02]  /*5630*/  DFMA R18, R20, R18, 0.5 ;  /* 0x3fe000001412742b */ /* 0x000fe40000000012 */
[----:B------:R-:W-:-:S08]  /*5640*/  DMUL R20, R14, R20 ;  /* 0x000000140e147228 */ /* 0x000fd00000000000 */
[----:B------:R-:W-:-:S08]  /*5650*/  DFMA R18, R18, R20, R14 ;  /* 0x000000141212722b */ /* 0x000fd0000000000e */
[----:B------:R-:W-:Y:S02]  /*5660*/  DMUL R14, R16, R18 ;  /* 0x00000012100e7228 */ /* 0x000fe40000000000 */
[----:B------:R-:W-:-:S06]  /*5670*/  VIADD R19, R19, 0xfff00000 ;  /* 0xfff0000013137836 */ /* 0x000fcc0000000000 */
[----:B------:R-:W-:-:S08]  /*5680*/  DFMA R20, R14, -R14, R16 ;  /* 0x8000000e0e14722b */ /* 0x000fd00000000010 */
[----:B------:R-:W-:-:S10]  /*5690*/  DFMA R14, R18, R20, R14 ;  /* 0x00000014120e722b */ /* 0x000fd4000000000e */
[----:B------:R-:W-:Y:S01]  /*56a0*/  VIADD R15, R15, 0xfcb00000 ;  /* 0xfcb000000f0f7836 */ /* 0x000fe20000000000 */
[----:B------:R-:W-:Y:S06]  /*56b0*/  BRA `(.L_x_95) ;  /* 0x0000000000047947 */ /* 0x000fec0003800000 */
.L_x_96:
[----:B------:R-:W-:-:S11]  /*56c0*/  DADD R14, R16, R16 ;  /* 0x00000000100e7229 */ /* 0x000fd60000000010 */
.L_x_95:
[----:B------:R-:W-:Y:S05]  /*56d0*/  BSYNC.RECONVERGENT B1 ;  /* 0x0000000000017941 */ /* 0x000fea0003800200 */
.L_x_93:
[----:B------:R-:W-:Y:S01]  /*56e0*/  IMAD.MOV.U32 R23, RZ, RZ, 0x0 ;  /* 0x00000000ff177424 */ /* 0x000fe200078e00ff */
[----:B------:R-:W-:Y:S01]  /*56f0*/  MOV R18, R14 ;  /* 0x0000000e00127202 */ /* 0x000fe20000000f00 */
[----:B------:R-:W-:Y:S02]  /*5700*/  IMAD.MOV.U32 R19, RZ, RZ, R15 ;  /* 0x000000ffff137224 */ /* 0x000fe400078e000f */
[----:B------:R-:W-:Y:S05]  /*5710*/  RET.REL.NODEC R22 `(_Z4AlphPfS_S_S_S_if) ;  /* 0xffffffa816387950 */ /* 0x000fea0003c3ffff */
        .weak           $__internal_2_$__cuda_sm3x_div_rn_noftz_f32_slowpath
        .type           $__internal_2_$__cuda_sm3x_div_rn_noftz_f32_slowpath,@function
        .size           $__internal_2_$__cuda_sm3x_div_rn_noftz_f32_slowpath,($_Z4AlphPfS_S_S_S_if$__internal_accurate_pow - $__internal_2_$__cuda_sm3x_div_rn_noftz_f32_slowpath)
$__internal_2_$__cuda_sm3x_div_rn_noftz_f32_slowpath:
[----:B------:R-:W-:Y:S01]  /*5720*/  SHF.R.U32.HI R9, RZ, 0x17, R5 ;  /* 0x00000017ff097819 */ /* 0x000fe20000011605 */
[----:B------:R-:W-:Y:S01]  /*5730*/  BSSY.RECONVERGENT B1, `(.L_x_97) ;  /* 0x0000062000017945 */ /* 0x000fe20003800200 */
[----:B------:R-:W-:Y:S02]  /*5740*/  SHF.R.U32.HI R8, RZ, 0x17, R0 ;  /* 0x00000017ff087819 */ /* 0x000fe40000011600 */
[----:B------:R-:W-:Y:S02]  /*5750*/  LOP3.LUT R14, R9, 0xff, RZ, 0xc0, !PT ;  /* 0x000000ff090e7812 */ /* 0x000fe400078ec0ff */
[----:B------:R-:W-:-:S03]  /*5760*/  LOP3.LUT R12, R8, 0xff, RZ, 0xc0, !PT ;  /* 0x000000ff080c7812 */ /* 0x000fc600078ec0ff */
[----:B------:R-:W-:Y:S01]  /*5770*/  VIADD R10, R14, 0xffffffff ;  /* 0xffffffff0e0a7836 */ /* 0x000fe20000000000 */
[----:B------:R-:W-:-:S04]  /*5780*/  IADD3 R9, PT, PT, R12, -0x1, RZ ;  /* 0xffffffff0c097810 */ /* 0x000fc80007ffe0ff */
[----:B------:R-:W-:-:S04]  /*5790*/  ISETP.GT.U32.AND P0, PT, R10, 0xfd, PT ;  /* 0x000000fd0a00780c */ /* 0x000fc80003f04070 */
[----:B------:R-:W-:-:S13]  /*57a0*/  ISETP.GT.U32.OR P0, PT, R9, 0xfd, P0 ;  /* 0x000000fd0900780c */ /* 0x000fda0000704470 */
[----:B------:R-:W-:Y:S01]  /*57b0*/  @!P0 IMAD.MOV.U32 R8, RZ, RZ, RZ ;  /* 0x000000ffff088224 */ /* 0x000fe200078e00ff */
[----:B------:R-:W-:Y:S06]  /*57c0*/  @!P0 BRA `(.L_x_98) ;  /* 0x00000000005c8947 */ /* 0x000fec0003800000 */
[----:B------:R-:W-:Y:S02]  /*57d0*/  FSETP.GTU.FTZ.AND P0, PT, |R0|, +INF , PT ;  /* 0x7f8000000000780b */ /* 0x000fe40003f1c200 */
[----:B------:R-:W-:-:S04]  /*57e0*/  FSETP.GTU.FTZ.AND P1, PT, |R5|, +INF , PT ;  /* 0x7f8000000500780b */ /* 0x000fc80003f3c200 */
[----:B------:R-:W-:-:S13]  /*57f0*/  PLOP3.LUT P0, PT, P0, P1, PT, 0xf8, 0x8f ;  /* 0x00000000008f781c */ /* 0x000fda0000703f70 */
[----:B------:R-:W-:Y:S05]  /*5800*/  @P0 BRA `(.L_x_99) ;  /* 0x00000004004c0947 */ /* 0x000fea0003800000 */
[----:B------:R-:W-:-:S13]  /*5810*/  LOP3.LUT P0, RZ, R5, 0x7fffffff, R0, 0xc8, !PT ;  /* 0x7fffffff05ff7812 */ /* 0x000fda000780c800 */
[----:B------:R-:W-:Y:S05]  /*5820*/  @!P0 BRA `(.L_x_100) ;  /* 0x00000004003c8947 */ /* 0x000fea0003800000 */
[C---:B------:R-:W-:Y:S02]  /*5830*/  FSETP.NEU.FTZ.AND P1, PT, |R0|.reuse, +INF , PT ;  /* 0x7f8000000000780b */ /* 0x040fe40003f3d200 */
[----:B------:R-:W-:Y:S02]  /*5840*/  FSETP.NEU.FTZ.AND P2, PT, |R5|, +INF , PT ;  /* 0x7f8000000500780b */ /* 0x000fe40003f5d200 */
[----:B------:R-:W-:-:S11]  /*5850*/  FSETP.NEU.FTZ.AND P0, PT, |R0|, +INF , PT ;  /* 0x7f8000000000780b */ /* 0x000fd60003f1d200 */
[----:B------:R-:W-:Y:S05]  /*5860*/  @!P2 BRA !P1, `(.L_x_100) ;  /* 0x00000004002ca947 */ /* 0x000fea0004800000 */
[----:B------:R-:W-:-:S04]  /*5870*/  LOP3.LUT P1, RZ, R0, 0x7fffffff, RZ, 0xc0, !PT ;  /* 0x7fffffff00ff7812 */ /* 0x000fc8000782c0ff */
[----:B------:R-:W-:-:S13]  /*5880*/  PLOP3.LUT P1, PT, P2, P1, PT, 0x2f, 0xf2 ;  /* 0x0000000000f2781c */ /* 0x000fda0001722577 */
[----:B------:R-:W-:Y:S05]  /*5890*/  @P1 BRA `(.L_x_101) ;  /* 0x0000000400181947 */ /* 0x000fea0003800000 */
[----:B------:R-:W-:-:S04]  /*58a0*/  LOP3.LUT P1, RZ, R5, 0x7fffffff, RZ, 0xc0, !PT ;  /* 0x7fffffff05ff7812 */ /* 0x000fc8000782c0ff */
[----:B------:R-:W-:-:S13]  /*58b0*/  PLOP3.LUT P0, PT, P0, P1, PT, 0x2f, 0xf2 ;  /* 0x0000000000f2781c */ /* 0x000fda0000702577 */
[----:B------:R-:W-:Y:S05]  /*58c0*/  @P0 BRA `(.L_x_102) ;  /* 0x0000000400000947 */ /* 0x000fea0003800000 */
[----:B------:R-:W-:Y:S02]  /*58d0*/  ISETP.GE.AND P0, PT, R9, RZ, PT ;  /* 0x000000ff0900720c */ /* 0x000fe40003f06270 */
[----:B------:R-:W-:-:S11]  /*58e0*/  ISETP.GE.AND P1, PT, R10, RZ, PT ;  /* 0x000000ff0a00720c */ /* 0x000fd60003f26270 */
[----:B------:R-:W-:Y:S02]  /*58f0*/  @P0 IMAD.MOV.U32 R8, RZ, RZ, RZ ;  /* 0x000000ffff080224 */ /* 0x000fe400078e00ff */
[----:B------:R-:W-:Y:S01]  /*5900*/  @!P0 FFMA R0, R0, 1.84467440737095516160e+19, RZ ;  /* 0x5f80000000008823 */ /* 0x000fe200000000ff */
[----:B------:R-:W-:Y:S02]  /*5910*/  @!P0 IMAD.MOV.U32 R8, RZ, RZ, -0x40 ;  /* 0xffffffc0ff088424 */ /* 0x000fe400078e00ff */
[----:B------:R-:W-:-:S03]  /*5920*/  @!P1 FFMA R5, R5, 1.84467440737095516160e+19, RZ ;  /* 0x5f80000005059823 */ /* 0x000fc600000000ff */
[----:B------:R-:W-:-:S07]  /*5930*/  @!P1 IADD3 R8, PT, PT, R8, 0x40, RZ ;  /* 0x0000004008089810 */ /* 0x000fce0007ffe0ff */
.L_x_98:
[----:B------:R-:W-:Y:S01]  /*5940*/  LEA R10, R14, 0xc0800000, 0x17 ;  /* 0xc08000000e0a7811 */ /* 0x000fe200078eb8ff */
[----:B------:R-:W-:Y:S04]  /*5950*/  BSSY.RECONVERGENT B2, `(.L_x_103) ;  /* 0x0000036000027945 */ /* 0x000fe80003800200 */
[----:B------:R-:W-:Y:S02]  /*5960*/  IMAD.IADD R10, R5, 0x1, -R10 ;  /* 0x00000001050a7824 */ /* 0x000fe400078e0a0a */
[----:B------:R-:W-:Y:S02]  /*5970*/  VIADD R5, R12, 0xffffff81 ;  /* 0xffffff810c057836 */ /* 0x000fe40000000000 */
[----:B------:R-:W0:Y:S01]  /*5980*/  MUFU.RCP R9, R10 ;  /* 0x0000000a00097308 */ /* 0x000e220000001000 */
[----:B------:R-:W-:Y:S01]  /*5990*/  FADD.FTZ R11, -R10, -RZ ;  /* 0x800000ff0a0b7221 */ /* 0x000fe20000010100 */
[C---:B------:R-:W-:Y:S01]  /*59a0*/  IMAD R0, R5.reuse, -0x800000, R0 ;  /* 0xff80000005007824 */ /* 0x040fe200078e0200 */
[----:B------:R-:W-:-:S05]  /*59b0*/  IADD3 R5, PT, PT, R5, 0x7f, -R14 ;  /* 0x0000007f05057810 */ /* 0x000fca0007ffe80e */
[----:B------:R-:W-:Y:S02]  /*59c0*/  IMAD.IADD R5, R5, 0x1, R8 ;  /* 0x0000000105057824 */ /* 0x000fe400078e0208 */
[----:B0-----:R-:W-:-:S04]  /*59d0*/  FFMA R12, R9, R11, 1 ;  /* 0x3f800000090c7423 */ /* 0x001fc8000000000b */
[----:B------:R-:W-:-:S04]  /*59e0*/  FFMA R16, R9, R12, R9 ;  /* 0x0000000c09107223 */ /* 0x000fc80000000009 */
[----:B------:R-:W-:-:S04]  /*59f0*/  FFMA R9, R0, R16, RZ ;  /* 0x0000001000097223 */ /* 0x000fc800000000ff */
[----:B------:R-:W-:-:S04]  /*5a00*/  FFMA R12, R11, R9, R0 ;  /* 0x000000090b0c7223 */ /* 0x000fc80000000000 */
[----:B------:R-:W-:-:S04]  /*5a10*/  FFMA R13, R16, R12, R9 ;  /* 0x0000000c100d7223 */ /* 0x000fc80000000009 */
[----:B------:R-:W-:-:S04]  /*5a20*/  FFMA R12, R11, R13, R0 ;  /* 0x0000000d0b0c7223 */ /* 0x000fc80000000000 */
[----:B------:R-:W-:-:S05]  /*5a30*/  FFMA R9, R16, R12, R13 ;  /* 0x0000000c10097223 */ /* 0x000fca000000000d */
[----:B------:R-:W-:-:S04]  /*5a40*/  SHF.R.U32.HI R0, RZ, 0x17, R9 ;  /* 0x00000017ff007819 */ /* 0x000fc80000011609 */
[----:B------:R-:W-:-:S04]  /*5a50*/  LOP3.LUT R0, R0, 0xff, RZ, 0xc0, !PT ;  /* 0x000000ff00007812 */ /* 0x000fc800078ec0ff */
[----:B------:R-:W-:-:S05]  /*5a60*/  IADD3 R10, PT, PT, R0, R5, RZ ;  /* 0x00000005000a7210 */ /* 0x000fca0007ffe0ff */
[----:B------:R-:W-:-:S05]  /*5a70*/  VIADD R0, R10, 0xffffffff ;  /* 0xffffffff0a007836 */ /* 0x000fca0000000000 */
[----:B------:R-:W-:-:S13]  /*5a80*/  ISETP.GE.U32.AND P0, PT, R0, 0xfe, PT ;  /* 0x000000fe0000780c */ /* 0x000fda0003f06070 */
[----:B------:R-:W-:Y:S05]  /*5a90*/  @!P0 BRA `(.L_x_104) ;  /* 0x0000000000808947 */ /* 0x000fea0003800000 */
[----:B------:R-:W-:-:S13]  /*5aa0*/  ISETP.GT.AND P0, PT, R10, 0xfe, PT ;  /* 0x000000fe0a00780c */ /* 0x000fda0003f04270 */
[----:B------:R-:W-:Y:S05]  /*5ab0*/  @P0 BRA `(.L_x_105) ;  /* 0x00000000006c0947 */ /* 0x000fea0003800000 */
[----:B------:R-:W-:-:S13]  /*5ac0*/  ISETP.GE.AND P0, PT, R10, 0x1, PT ;  /* 0x000000010a00780c */ /* 0x000fda0003f06270 */
[----:B------:R-:W-:Y:S05]  /*5ad0*/  @P0 BRA `(.L_x_106) ;  /* 0x0000000000740947 */ /* 0x000fea0003800000 */
[----:B------:R-:W-:Y:S02]  /*5ae0*/  ISETP.GE.AND P0, PT, R10, -0x18, PT ;  /* 0xffffffe80a00780c */ /* 0x000fe40003f06270 */
[----:B------:R-:W-:-:S11]  /*5af0*/  LOP3.LUT R9, R9, 0x80000000, RZ, 0xc0, !PT ;  /* 0x8000000009097812 */ /* 0x000fd600078ec0ff */
[----:B------:R-:W-:Y:S05]  /*5b00*/  @!P0 BRA `(.L_x_106) ;  /* 0x0000000000688947 */ /* 0x000fea0003800000 */
[-CC-:B------:R-:W-:Y:S01]  /*5b10*/  FFMA.RZ R0, R16, R12.reuse, R13.reuse ;  /* 0x0000000c10007223 */ /* 0x180fe2000000c00d */
[----:B------:R-:W-:Y:S02]  /*5b20*/  VIADD R11, R10, 0x20 ;  /* 0x000000200a0b7836 */ /* 0x000fe40000000000 */
[-CC-:B------:R-:W-:Y:S01]  /*5b30*/  FFMA.RM R5, R16, R12.reuse, R13.reuse ;  /* 0x0000000c10057223 */ /* 0x180fe2000000400d */
[----:B------:R-:W-:Y:S02]  /*5b40*/  ISETP.NE.AND P2, PT, R10, RZ, PT ;  /* 0x000000ff0a00720c */ /* 0x000fe40003f45270 */
[----:B------:R-:W-:Y:S01]  /*5b50*/  LOP3.LUT R8, R0, 0x7fffff, RZ, 0xc0, !PT ;  /* 0x007fffff00087812 */ /* 0x000fe200078ec0ff */
[----:B------:R-:W-:Y:S01]  /*5b60*/  FFMA.RP R0, R16, R12, R13 ;  /* 0x0000000c10007223 */ /* 0x000fe2000000800d */
[----:B------:R-:W-:Y:S01]  /*5b70*/  ISETP.NE.AND P1, PT, R10, RZ, PT ;  /* 0x000000ff0a00720c */ /* 0x000fe20003f25270 */
[----:B------:R-:W-:Y:S01]  /*5b80*/  IMAD.MOV R10, RZ, RZ, -R10 ;  /* 0x000000ffff0a7224 */ /* 0x000fe200078e0a0a */
[----:B------:R-:W-:-:S02]  /*5b90*/  LOP3.LUT R8, R8, 0x800000, RZ, 0xfc, !PT ;  /* 0x0080000008087812 */ /* 0x000fc400078efcff */
[----:B------:R-:W-:Y:S02]  /*5ba0*/  FSETP.NEU.FTZ.AND P0, PT, R0, R5, PT ;  /* 0x000000050000720b */ /* 0x000fe40003f1d000 */
[----:B------:R-:W-:Y:S02]  /*5bb0*/  SHF.L.U32 R11, R8, R11, RZ ;  /* 0x0000000b080b7219 */ /* 0x000fe400000006ff */
[----:B------:R-:W-:Y:S02]  /*5bc0*/  SEL R5, R10, RZ, P2 ;  /* 0x000000ff0a057207 */ /* 0x000fe40001000000 */
[----:B------:R-:W-:Y:S02]  /*5bd0*/  ISETP.NE.AND P1, PT, R11, RZ, P1 ;  /* 0x000000ff0b00720c */ /* 0x000fe40000f25270 */
[----:B------:R-:W-:Y:S02]  /*5be0*/  SHF.R.U32.HI R5, RZ, R5, R8 ;  /* 0x00000005ff057219 */ /* 0x000fe40000011608 */
[----:B------:R-:W-:-:S02]  /*5bf0*/  PLOP3.LUT P0, PT, P0, P1, PT, 0xf8, 0x8f ;  /* 0x00000000008f781c */ /* 0x000fc40000703f70 */
[----:B------:R-:W-:Y:S02]  /*5c00*/  SHF.R.U32.HI R11, RZ, 0x1, R5 ;  /* 0x00000001ff0b7819 */ /* 0x000fe40000011605 */
[----:B------:R-:W-:-:S04]  /*5c10*/  SEL R0, RZ, 0x1, !P0 ;  /* 0x00000001ff007807 */ /* 0x000fc80004000000 */
[----:B------:R-:W-:-:S04]  /*5c20*/  LOP3.LUT R0, R0, 0x1, R11, 0xf8, !PT ;  /* 0x0000000100007812 */ /* 0x000fc800078ef80b */
[----:B------:R-:W-:-:S04]  /*5c30*/  LOP3.LUT R0, R0, R5, RZ, 0xc0, !PT ;  /* 0x0000000500007212 */ /* 0x000fc800078ec0ff */
[----:B------:R-:W-:-:S04]  /*5c40*/  IADD3 R0, PT, PT, R11, R0, RZ ;  /* 0x000000000b007210 */ /* 0x000fc80007ffe0ff */
[----:B------:R-:W-:Y:S01]  /*5c50*/  LOP3.LUT R9, R0, R9, RZ, 0xfc, !PT ;  /* 0x0000000900097212 */ /* 0x000fe200078efcff */
[----:B------:R-:W-:Y:S06]  /*5c60*/  BRA `(.L_x_106) ;  /* 0x0000000000107947 */ /* 0x000fec0003800000 */
.L_x_105:
[----:B------:R-:W-:-:S04]  /*5c70*/  LOP3.LUT R9, R9, 0x80000000, RZ, 0xc0, !PT ;  /* 0x8000000009097812 */ /* 0x000fc800078ec0ff */
[----:B------:R-:W-:Y:S01]  /*5c80*/  LOP3.LUT R9, R9, 0x7f800000, RZ, 0xfc, !PT ;  /* 0x7f80000009097812 */ /* 0x000fe200078efcff */
[----:B------:R-:W-:Y:S06]  /*5c90*/  BRA `(.L_x_106) ;  /* 0x0000000000047947 */ /* 0x000fec0003800000 */
.L_x_104:
[----:B------:R-:W-:-:S07]  /*5ca0*/  IMAD R9, R5, 0x800000, R9 ;  /* 0x0080000005097824 */ /* 0x000fce00078e0209 */
.L_x_106:
[----:B------:R-:W-:Y:S05]  /*5cb0*/  BSYNC.RECONVERGENT B2 ;  /* 0x0000000000027941 */ /* 0x000fea0003800200 */
.L_x_103:
[----:B------:R-:W-:Y:S05]  /*5cc0*/  BRA `(.L_x_107) ;  /* 0x0000000000207947 */ /* 0x000fea0003800000 */
.L_x_102:
[----:B------:R-:W-:-:S04]  /*5cd0*/  LOP3.LUT R0, R5, 0x80000000, R0, 0x48, !PT ;  /* 0x8000000005007812 */ /* 0x000fc800078e4800 */
[----:B------:R-:W-:Y:S01]  /*5ce0*/  LOP3.LUT R9, R0, 0x7f800000, RZ, 0xfc, !PT ;  /* 0x7f80000000097812 */ /* 0x000fe200078efcff */
[----:B------:R-:W-:Y:S06]  /*5cf0*/  BRA `(.L_x_107) ;  /* 0x0000000000147947 */ /* 0x000fec0003800000 */
.L_x_101:
[----:B------:R-:W-:Y:S01]  /*5d00*/  LOP3.LUT R9, R5, 0x80000000, R0, 0x48, !PT ;  /* 0x8000000005097812 */ /* 0x000fe200078e4800 */
[----:B------:R-:W-:Y:S06]  /*5d10*/  BRA `(.L_x_107) ;  /* 0x00000000000c7947 */ /* 0x000fec0003800000 */
.L_x_100:
[----:B------:R-:W0:Y:S01]  /*5d20*/  MUFU.RSQ R9, -QNAN ;  /* 0xffc0000000097908 */ /* 0x000e220000001400 */
[----:B------:R-:W-:Y:S05]  /*5d30*/  BRA `(.L_x_107) ;  /* 0x0000000000047947 */ /* 0x000fea0003800000 */
.L_x_99:
[----:B------:R-:W-:-:S07]  /*5d40*/  FADD.FTZ R9, R0, R5 ;  /* 0x0000000500097221 */ /* 0x000fce0000010000 */
.L_x_107:
[----:B------:R-:W-:Y:S05]  /*5d50*/  BSYNC.RECONVERGENT B1 ;  /* 0x0000000000017941 */ /* 0x000fea0003800200 */
.L_x_97:
[----:B0-----:R-:W-:Y:S02]  /*5d60*/  IMAD.MOV.U32 R5, RZ, RZ, R9 ;  /* 0x000000ffff057224 */ /* 0x001fe400078e0009 */
[----:B------:R-:W-:Y:S02]  /*5d70*/  HFMA2 R9, -RZ, RZ, 0, 0 ;  /* 0x00000000ff097431 */ /* 0x000fe400000001ff */
[----:B------:R-:W-:-:S04]  /*5d80*/  IMAD.MOV.U32 R8, RZ, RZ, R6 ;  /* 0x000000ffff087224 */ /* 0x000fc800078e0006 */
[----:B------:R-:W-:Y:S05]  /*5d90*/  RET.REL.NODEC R8 `(_Z4AlphPfS_S_S_S_if) ;  /* 0xffffffa008987950 */ /* 0x000fea0003c3ffff */
        .type           $_Z4AlphPfS_S_S_S_if$__internal_accurate_pow,@function
        .size           $_Z4AlphPfS_S_S_S_if$__internal_accurate_pow,(.L_x_168 - $_Z4AlphPfS_S_S_S_if$__internal_accurate_pow)
$_Z4AlphPfS_S_S_S_if$__internal_accurate_pow:
[----:B------:R-:W-:Y:S01]  /*5da0*/  ISETP.GT.U32.AND P0, PT, R36, 0xfffff, PT ;  /* 0x000fffff2400780c */ /* 0x000fe20003f04070 */
[--C-:B------:R-:W-:Y:S01]  /*5db0*/  IMAD.MOV.U32 R17, RZ, RZ, R36.reuse ;  /* 0x000000ffff117224 */ /* 0x100fe200078e0024 */
[----:B------:R-:W-:Y:S01]  /*5dc0*/  UMOV UR6, 0x7d2cafe2 ;  /* 0x7d2cafe200067882 */ /* 0x000fe20000000000 */
[----:B------:R-:W-:Y:S01]  /*5dd0*/  IMAD.MOV.U32 R20, RZ, RZ, 0x41ad3b5a ;  /* 0x41ad3b5aff147424 */ /* 0x000fe200078e00ff */
[----:B------:R-:W-:Y:S01]  /*5de0*/  UMOV UR7, 0x3eb0f5ff ;  /* 0x3eb0f5ff00077882 */ /* 0x000fe20000000000 */
[----:B------:R-:W-:Y:S01]  /*5df0*/  IMAD.MOV.U32 R21, RZ, RZ, 0x3ed0f5d2 ;  /* 0x3ed0f5d2ff157424 */ /* 0x000fe200078e00ff */
[----:B------:R-:W-:Y:S01]  /*5e00*/  SHF.R.U32.HI R36, RZ, 0x14, R36 ;  /* 0x00000014ff247819 */ /* 0x000fe20000011624 */
[----:B------:R-:W-:Y:S01]  /*5e10*/  UMOV UR8, 0x3b39803f ;  /* 0x3b39803f00087882 */ /* 0x000fe20000000000 */
[----:B------:R-:W-:-:S05]  /*5e20*/  UMOV UR9, 0x3c7abc9e ;  /* 0x3c7abc9e00097882 */ /* 0x000fca0000000000 */
[----:B------:R-:W-:-:S10]  /*5e30*/  @!P0 DMUL R26, R16, 1.80143985094819840000e+16 ;  /* 0x43500000101a8828 */ /* 0x000fd40000000000 */
[----:B------:R-:W-:Y:S01]  /*5e40*/  @!P0 IMAD.MOV.U32 R17, RZ, RZ, R27 ;  /* 0x000000ffff118224 */ /* 0x000fe200078e001b */
[----:B------:R-:W-:Y:S01]  /*5e50*/  @!P0 LEA.HI R36, R27, 0xffffffca, RZ, 0xc ;  /* 0xffffffca1b248811 */ /* 0x000fe200078f60ff */
[----:B------:R-:W-:-:S03]  /*5e60*/  @!P0 IMAD.MOV.U32 R16, RZ, RZ, R26 ;  /* 0x000000ffff108224 */ /* 0x000fc600078e001a */
[----:B------:R-:W-:Y:S02]  /*5e70*/  LOP3.LUT R17, R17, 0x800fffff, RZ, 0xc0, !PT ;  /* 0x800fffff11117812 */ /* 0x000fe400078ec0ff */
[----:B------:R-:W-:Y:S02]  /*5e80*/  MOV R18, R16 ;  /* 0x0000001000127202 */ /* 0x000fe40000000f00 */
[----:B------:R-:W-:-:S04]  /*5e90*/  LOP3.LUT R17, R17, 0x3ff00000, RZ, 0xfc, !PT ;  /* 0x3ff0000011117812 */ /* 0x000fc800078efcff */
[----:B------:R-:W-:Y:S01]  /*5ea0*/  ISETP.GE.U32.AND P1, PT, R17, 0x3ff6a09f, PT ;  /* 0x3ff6a09f1100780c */ /* 0x000fe20003f26070 */
[----:B------:R-:W-:-:S12]  /*5eb0*/  IMAD.MOV.U32 R19, RZ, RZ, R17 ;  /* 0x000000ffff137224 */ /* 0x000fd800078e0011 */
[----:B------:R-:W-:-:S04]  /*5ec0*/  @P1 VIADD R16, R19, 0xfff00000 ;  /* 0xfff0000013101836 */ /* 0x000fc80000000000 */
[----:B------:R-:W-:Y:S01]  /*5ed0*/  @P1 IMAD.MOV.U32 R19, RZ, RZ, R16 ;  /* 0x000000ffff131224 */ /* 0x000fe200078e0010 */
[----:B------:R-:W-:-:S05]  /*5ee0*/  MOV R16, RZ ;  /* 0x000000ff00107202 */ /* 0x000fca0000000f00 */
[C---:B------:R-:W-:Y:S02]  /*5ef0*/  DADD R22, R18.reuse, 1 ;  /* 0x3ff0000012167429 */ /* 0x040fe40000000000 */
[----:B------:R-:W-:-:S04]  /*5f00*/  DADD R18, R18, -1 ;  /* 0xbff0000012127429 */ /* 0x000fc80000000000 */
[----:B------:R-:W0:Y:S02]  /*5f10*/  MUFU.RCP64H R17, R23 ;  /* 0x0000001700117308 */ /* 0x000e240000001800 */
[----:B0-----:R-:W-:-:S08]  /*5f20*/  DFMA R22, -R22, R16, 1 ;  /* 0x3ff000001616742b */ /* 0x001fd00000000110 */
[----:B------:R-:W-:-:S08]  /*5f30*/  DFMA R22, R22, R22, R22 ;  /* 0x000000161616722b */ /* 0x000fd00000000016 */
[----:B------:R-:W-:-:S08]  /*5f40*/  DFMA R22, R16, R22, R16 ;  /* 0x000000161016722b */ /* 0x000fd00000000010 */
[----:B------:R-:W-:-:S08]  /*5f50*/  DMUL R16, R18, R22 ;  /* 0x0000001612107228 */ /* 0x000fd00000000000 */
[----:B------:R-:W-:-:S08]  /*5f60*/  DFMA R16, R18, R22, R16 ;  /* 0x000000161210722b */ /* 0x000fd00000000010 */
[----:B------:R-:W-:-:S08]  /*5f70*/  DMUL R28, R16, R16 ;  /* 0x00000010101c7228 */ /* 0x000fd00000000000 */
[----:B------:R-:W-:Y:S01]  /*5f80*/  DFMA R20, R28, UR6, R20 ;  /* 0x000000061c147c2b */ /* 0x000fe20008000014 */
[----:B------:R-:W-:Y:S01]  /*5f90*/  UMOV UR6, 0x75488a3f ;  /* 0x75488a3f00067882 */ /* 0x000fe20000000000 */
[----:B------:R-:W-:-:S06]  /*5fa0*/  UMOV UR7, 0x3ef3b20a ;  /* 0x3ef3b20a00077882 */ /* 0x000fcc0000000000 */
[----:B------:R-:W-:Y:S01]  /*5fb0*/  DFMA R24, R28, R20, UR6 ;  /* 0x000000061c187e2b */ /* 0x000fe20008000014 */
[----:B------:R-:W-:Y:S01]  /*5fc0*/  UMOV UR6, 0xe4faecd5 ;  /* 0xe4faecd500067882 */ /* 0x000fe20000000000 */
[----:B------:R-:W-:Y:S01]  /*5fd0*/  UMOV UR7, 0x3f1745cd ;  /* 0x3f1745cd00077882 */ /* 0x000fe20000000000 */
[----:B------:R-:W-:-:S05]  /*5fe0*/  DADD R20, R18, -R16 ;  /* 0x0000000012147229 */ /* 0x000fca0000000810 */
[----:B------:R-:W-:Y:S01]  /*5ff0*/  DFMA R24, R28, R24, UR6 ;  /* 0x000000061c187e2b */ /* 0x000fe20008000018 */
[----:B------:R-:W-:Y:S01]  /*6000*/  UMOV UR6, 0x258a578b ;  /* 0x258a578b00067882 */ /* 0x000fe20000000000 */
[----:B------:R-:W-:Y:S01]  /*6010*/  UMOV UR7, 0x3f3c71c7 ;  /* 0x3f3c71c700077882 */ /* 0x000fe20000000000 */
[----:B------:R-:W-:-:S05]  /*6020*/  DADD R20, R20, R20 ;  /* 0x0000000014147229 */ /* 0x000fca0000000014 */
[----:B------:R-:W-:Y:S01]  /*6030*/  DFMA R24, R28, R24, UR6 ;  /* 0x000000061c187e2b */ /* 0x000fe20008000018 */
[----:B------:R-:W-:Y:S01]  /*6040*/  UMOV UR6, 0x9242b910 ;  /* 0x9242b91000067882 */ /* 0x000fe20000000000 */
[----:B------:R-:W-:Y:S01]  /*6050*/  UMOV UR7, 0x3f624924 ;  /* 0x3f62492400077882 */ /* 0x000fe20000000000 */
[----:B------:R-:W-:-:S05]  /*6060*/  DFMA R20, R18, -R16, R20 ;  /* 0x800000101214722b */ /* 0x000fca0000000014 */
[----:B------:R-:W-:Y:S01]  /*6070*/  DFMA R24, R28, R24, UR6 ;  /* 0x000000061c187e2b */ /* 0x000fe20008000018 */
[----:B------:R-:W-:Y:S01]  /*6080*/  UMOV UR6, 0x99999dfb ;  /* 0x99999dfb00067882 */ /* 0x000fe20000000000 */
[----:B------:R-:W-:Y:S01]  /*6090*/  UMOV UR7, 0x3f899999 ;  /* 0x3f89999900077882 */ /* 0x000fe20000000000 */
[----:B------:R-:W-:-:S05]  /*60a0*/  DMUL R20, R22, R20 ;  /* 0x0000001416147228 */ /* 0x000fca0000000000 */
[----:B------:R-:W-:Y:S01]  /*60b0*/  DFMA R24, R28, R24, UR6 ;  /* 0x000000061c187e2b */ /* 0x000fe20008000018 */
[----:B------:R-:W-:Y:S01]  /*60c0*/  UMOV UR6, 0x55555555 ;  /* 0x5555555500067882 */ /* 0x000fe20000000000 */
[----:B------:R-:W-:-:S03]  /*60d0*/  UMOV UR7, 0x3fb55555 ;  /* 0x3fb5555500077882 */ /* 0x000fc60000000000 */
[----:B------:R-:W-:Y:S01]  /*60e0*/  VIADD R27, R21, 0x100000 ;  /* 0x00100000151b7836 */ /* 0x000fe20000000000 */
[----:B------:R-:W-:Y:S02]  /*60f0*/  MOV R26, R20 ;  /* 0x00000014001a7202 */ /* 0x000fe40000000f00 */
[----:B------:R-:W-:-:S08]  /*6100*/  DFMA R18, R28, R24, UR6 ;  /* 0x000000061c127e2b */ /* 0x000fd00008000018 */
[----:B------:R-:W-:Y:S01]  /*6110*/  DADD R22, -R18, UR6 ;  /* 0x0000000612167e29 */ /* 0x000fe20008000100 */
[----:B------:R-:W-:Y:S01]  /*6120*/  UMOV UR6, 0xb9e7b0 ;  /* 0x00b9e7b000067882 */ /* 0x000fe20000000000 */
[----:B------:R-:W-:-:S06]  /*6130*/  UMOV UR7, 0x3c46a4cb ;  /* 0x3c46a4cb00077882 */ /* 0x000fcc0000000000 */
[----:B------:R-:W-:Y:S02]  /*6140*/  DFMA R22, R28, R24, R22 ;  /* 0x000000181c16722b */ /* 0x000fe40000000016 */
[----:B------:R-:W-:-:S06]  /*6150*/  DMUL R24, R16, R16 ;  /* 0x0000001010187228 */ /* 0x000fcc0000000000 */
[----:B------:R-:W-:Y:S01]  /*6160*/  DADD R22, R22, -UR6 ;  /* 0x8000000616167e29 */ /* 0x000fe20008000000 */
[----:B------:R-:W-:Y:S01]  /*6170*/  UMOV UR6, 0x80000000 ;  /* 0x8000000000067882 */ /* 0x000fe20000000000 */
[----:B------:R-:W-:Y:S01]  /*6180*/  DFMA R28, R16, R16, -R24 ;  /* 0x00000010101c722b */ /* 0x000fe20000000818 */
[----:B------:R-:W-:-:S07]  /*6190*/  UMOV UR7, 0x43300000 ;  /* 0x4330000000077882 */ /* 0x000fce0000000000 */
[C---:B------:R-:W-:Y:S02]  /*61a0*/  DFMA R26, R16.reuse, R26, R28 ;  /* 0x0000001a101a722b */ /* 0x040fe4000000001c */
[----:B------:R-:W-:-:S08]  /*61b0*/  DMUL R28, R16, R24 ;  /* 0x00000018101c7228 */ /* 0x000fd00000000000 */
[----:B------:R-:W-:-:S08]  /*61c0*/  DFMA R30, R16, R24, -R28 ;  /* 0x00000018101e722b */ /* 0x000fd0000000081c */
[----:B------:R-:W-:Y:S02]  /*61d0*/  DFMA R30, R20, R24, R30 ;  /* 0x00000018141e722b */ /* 0x000fe4000000001e */
[----:B------:R-:W-:-:S06]  /*61e0*/  DADD R24, R18, R22 ;  /* 0x0000000012187229 */ /* 0x000fcc0000000016 */
[----:B------:R-:W-:Y:S02]  /*61f0*/  DFMA R26, R16, R26, R30 ;  /* 0x0000001a101a722b */ /* 0x000fe4000000001e */
[----:B------:R-:W-:-:S08]  /*6200*/  DADD R30, R18, -R24 ;  /* 0x00000000121e7229 */ /* 0x000fd00000000818 */
[----:B------:R-:W-:Y:S02]  /*6210*/  DADD R30, R22, R30 ;  /* 0x00000000161e7229 */ /* 0x000fe4000000001e */
[----:B------:R-:W-:-:S08]  /*6220*/  DMUL R22, R24, R28 ;  /* 0x0000001c18167228 */ /* 0x000fd00000000000 */
[----:B------:R-:W-:-:S08]  /*6230*/  DFMA R18, R24, R28, -R22 ;  /* 0x0000001c1812722b */ /* 0x000fd00000000816 */
[----:B------:R-:W-:-:S08]  /*6240*/  DFMA R18, R24, R26, R18 ;  /* 0x0000001a1812722b */ /* 0x000fd00000000012 */
[----:B------:R-:W-:-:S08]  /*6250*/  DFMA R30, R30, R28, R18 ;  /* 0x0000001c1e1e722b */ /* 0x000fd00000000012 */
[----:B------:R-:W-:-:S08]  /*6260*/  DADD R24, R22, R30 ;  /* 0x0000000016187229 */ /* 0x000fd0000000001e */
[--C-:B------:R-:W-:Y:S02]  /*6270*/  DADD R18, R16, R24.reuse ;  /* 0x0000000010127229 */ /* 0x100fe40000000018 */
[----:B------:R-:W-:-:S06]  /*6280*/  DADD R22, R22, -R24 ;  /* 0x0000000016167229 */ /* 0x000fcc0000000818 */
[----:B------:R-:W-:Y:S02]  /*6290*/  DADD R16, R16, -R18 ;  /* 0x0000000010107229 */ /* 0x000fe40000000812 */
[----:B------:R-:W-:-:S06]  /*62a0*/  DADD R22, R30, R22 ;  /* 0x000000001e167229 */ /* 0x000fcc0000000016 */
[----:B------:R-:W-:-:S08]  /*62b0*/  DADD R16, R24, R16 ;  /* 0x0000000018107229 */ /* 0x000fd00000000010 */
[----:B------:R-:W-:Y:S01]  /*62c0*/  DADD R22, R22, R16 ;  /* 0x0000000016167229 */ /* 0x000fe20000000010 */
[C---:B------:R-:W-:Y:S02]  /*62d0*/  VIADD R16, R36.reuse, 0xfffffc01 ;  /* 0xfffffc0124107836 */ /* 0x040fe40000000000 */
[----:B------:R-:W-:Y:S02]  /*62e0*/  @P1 VIADD R16, R36, 0xfffffc02 ;  /* 0xfffffc0224101836 */ /* 0x000fe40000000000 */
[----:B------:R-:W-:-:S03]  /*62f0*/  IMAD.MOV.U32 R17, RZ, RZ, 0x43300000 ;  /* 0x43300000ff117424 */ /* 0x000fc600078e00ff */
[----:B------:R-:W-:Y:S01]  /*6300*/  DADD R20, R20, R22 ;  /* 0x0000000014147229 */ /* 0x000fe20000000016 */
[----:B------:R-:W-:-:S06]  /*6310*/  LOP3.LUT R16, R16, 0x80000000, RZ, 0x3c, !PT ;  /* 0x8000000010107812 */ /* 0x000fcc00078e3cff */
[----:B------:R-:W-:Y:S01]  /*6320*/  DADD R22, R16, -UR6 ;  /* 0x8000000610167e29 */ /* 0x000fe20008000000 */
[----:B------:R-:W-:Y:S01]  /*6330*/  UMOV UR6, 0xfefa39ef ;  /* 0xfefa39ef00067882 */ /* 0x000fe20000000000 */
[----:B------:R-:W-:Y:S01]  /*6340*/  DADD R24, R18, R20 ;  /* 0x0000000012187229 */ /* 0x000fe20000000014 */
[----:B------:R-:W-:-:S07]  /*6350*/  UMOV UR7, 0x3fe62e42 ;  /* 0x3fe62e4200077882 */ /* 0x000fce0000000000 */
[--C-:B------:R-:W-:Y:S02]  /*6360*/  DFMA R16, R22, UR6, R24.reuse ;  /* 0x0000000616107c2b */ /* 0x100fe40008000018 */
[----:B------:R-:W-:-:S06]  /*6370*/  DADD R26, R18, -R24 ;  /* 0x00000000121a7229 */ /* 0x000fcc0000000818 */
[----:B------:R-:W-:Y:S02]  /*6380*/  DFMA R18, R22, -UR6, R16 ;  /* 0x8000000616127c2b */ /* 0x000fe40008000010 */
[----:B------:R-:W-:-:S06]  /*6390*/  DADD R26, R20, R26 ;  /* 0x00000000141a7229 */ /* 0x000fcc000000001a */
[----:B------:R-:W-:Y:S01]  /*63a0*/  DADD R18, -R24, R18 ;  /* 0x0000000018127229 */ /* 0x000fe20000000112 */
[----:B------:R-:W-:Y:S01]  /*63b0*/  MOV R24, 0x652b82fe ;  /* 0x652b82fe00187802 */ /* 0x000fe20000000f00 */
[----:B------:R-:W-:-:S06]  /*63c0*/  IMAD.MOV.U32 R25, RZ, RZ, 0x3ff71547 ;  /* 0x3ff71547ff197424 */ /* 0x000fcc00078e00ff */
[----:B------:R-:W-:-:S08]  /*63d0*/  DADD R18, R26, -R18 ;  /* 0x000000001a127229 */ /* 0x000fd00000000812 */
[----:B------:R-:W-:-:S08]  /*63e0*/  DFMA R22, R22, UR8, R18 ;  /* 0x0000000816167c2b */ /* 0x000fd00008000012 */
[----:B------:R-:W-:-:S08]  /*63f0*/  DADD R18, R16, R22 ;  /* 0x0000000010127229 */ /* 0x000fd00000000016 */
[----:B------:R-:W-:Y:S02]  /*6400*/  DADD R20, R16, -R18 ;  /* 0x0000000010147229 */ /* 0x000fe40000000812 */
[----:B------:R-:W-:-:S06]  /*6410*/  DMUL R16, R18, 2 ;  /* 0x4000000012107828 */ /* 0x000fcc0000000000 */
[----:B------:R-:W-:Y:S02]  /*6420*/  DADD R20, R22, R20 ;  /* 0x0000000016147229 */ /* 0x000fe40000000014 */
[----:B------:R-:W-:-:S08]  /*6430*/  DFMA R18, R18, 2, -R16 ;  /* 0x400000001212782b */ /* 0x000fd00000000810 */
[----:B------:R-:W-:-:S08]  /*6440*/  DFMA R20, R20, 2, R18 ;  /* 0x400000001414782b */ /* 0x000fd00000000012 */
[----:B------:R-:W-:-:S08]  /*6450*/  DADD R26, R16, R20 ;  /* 0x00000000101a7229 */ /* 0x000fd00000000014 */
[----:B------:R-:W-:Y:S02]  /*6460*/  DFMA R24, R26, R24, 6.75539944105574400000e+15 ;  /* 0x433800001a18742b */ /* 0x000fe40000000018 */
[----:B------:R-:W-:Y:S01]  /*6470*/  FSETP.GEU.AND P0, PT, |R27|, 4.1917929649353027344, PT ;  /* 0x4086232b1b00780b */ /* 0x000fe20003f0e200 */
[----:B------:R-:W-:-:S05]  /*6480*/  DADD R16, R16, -R26 ;  /* 0x0000000010107229 */ /* 0x000fca000000081a */
[----:B------:R-:W-:-:S03]  /*6490*/  DADD R18, R24, -6.75539944105574400000e+15 ;  /* 0xc338000018127429 */ /* 0x000fc60000000000 */
[----:B------:R-:W-:-:S05]  /*64a0*/  DADD R20, R20, R16 ;  /* 0x0000000014147229 */ /* 0x000fca0000000010 */
        /* <DEDUP_REMOVED lines=32> */
[----:B------:R-:W-:-:S08]  /*66b0*/  DFMA R18, R22, R18, UR6 ;  /* 0x0000000616127e2b */ /* 0x000fd00008000012 */
[----:B------:R-:W-:-:S08]  /*66c0*/  DFMA R18, R22, R18, 1 ;  /* 0x3ff000001612742b */ /* 0x000fd00000000012 */
[----:B------:R-:W-:-:S10]  /*66d0*/  DFMA R18, R22, R18, 1 ;  /* 0x3ff000001612742b */ /* 0x000fd40000000012 */
[----:B------:R-:W-:Y:S01]  /*66e0*/  LEA R23, R24, R19, 0x14 ;  /* 0x0000001318177211 */ /* 0x000fe200078ea0ff */
[----:B------:R-:W-:Y:S01]  /*66f0*/  IMAD.MOV.U32 R22, RZ, RZ, R18 ;  /* 0x000000ffff167224 */ /* 0x000fe200078e0012 */
[----:B------:R-:W-:Y:S06]  /*6700*/  @!P0 BRA `(.L_x_108) ;  /* 0x0000000000308947 */ /* 0x000fec0003800000 */
        /* <DEDUP_REMOVED lines=8> */
[----:B------:R-:W-:Y:S01]  /*6790*/  @!P1 IMAD R19, R16, 0x100000, R19 ;  /* 0x0010000010139824 */ /* 0x000fe200078e0213 */
[----:B------:R-:W-:Y:S02]  /*67a0*/  @!P1 MOV R16, RZ ;  /* 0x000000ff00109202 */ /* 0x000fe40000000f00 */
[----:B------:R-:W-:-:S06]  /*67b0*/  @!P1 LEA R17, R17, 0x3ff00000, 0x14 ;  /* 0x3ff0000011119811 */ /* 0x000fcc00078ea0ff */
[----:B------:R-:W-:-:S11]  /*67c0*/  @!P1 DMUL R22, R18, R16 ;  /* 0x0000001012169228 */ /* 0x000fd60000000000 */
.L_x_108:
[----:B------:R-:W-:Y:S01]  /*67d0*/  DFMA R20, R20, R22, R22 ;  /* 0x000000161414722b */ /* 0x000fe20000000016 */
[----:B------:R-:W-:Y:S01]  /*67e0*/  IMAD.MOV.U32 R18, RZ, RZ, R0 ;  /* 0x000000ffff127224 */ /* 0x000fe200078e0000 */
[----:B------:R-:W-:Y:S01]  /*67f0*/  DSETP.NEU.AND P0, PT, |R22|, +INF , PT ;  /* 0x7ff000001600742a */ /* 0x000fe20003f0d200 */
[----:B------:R-:W-:-:S07]  /*6800*/  IMAD.MOV.U32 R19, RZ, RZ, 0x0 ;  /* 0x00000000ff137424 */ /* 0x000fce00078e00ff */
[----:B------:R-:W-:Y:S02]  /*6810*/  FSEL R17, R22, R20, !P0 ;  /* 0x0000001416117208 */ /* 0x000fe40004000000 */
[----:B------:R-:W-:Y:S01]  /*6820*/  FSEL R16, R23, R21, !P0 ;  /* 0x0000001517107208 */ /* 0x000fe20004000000 */
[----:B------:R-:W-:Y:S06]  /*6830*/  RET.REL.NODEC R18 `(_Z4AlphPfS_S_S_S_if) ;  /* 0xffffff9412f07950 */ /* 0x000fec0003c3ffff */
.L_x_109:
[----:B------:R-:W-:-:S00]  /*6840*/  BRA `(.L_x_109) ;  /* 0xfffffffc00fc7947 */ /* 0x000fc0000383ffff */
[----:B------:R-:W-:-:S00]  /*6850*/  NOP ;  /* 0x0000000000007918 */ /* 0x000fc00000000000 */
        /* <DEDUP_REMOVED lines=10> */
.L_x_168:


//--------------------- .text._Z5RelaxPfS_S_S_S_S_iS_fb --------------------------
	.section	.text._Z5RelaxPfS_S_S_S_S_iS_fb,"ax",@progbits
	.align	128
        .global         _Z5RelaxPfS_S_S_S_S_iS_fb
        .type           _Z5RelaxPfS_S_S_S_S_iS_fb,@function
        .size           _Z5RelaxPfS_S_S_S_S_iS_fb,(.L_x_172 - _Z5RelaxPfS_S_S_S_S_iS_fb)
        .other          _Z5RelaxPfS_S_S_S_S_iS_fb,@"STO_CUDA_ENTRY STV_DEFAULT"
_Z5RelaxPfS_S_S_S_S_iS_fb:
.text._Z5RelaxPfS_S_S_S_S_iS_fb:
        /* <DEDUP_REMOVED lines=12> */
[----:B0-----:R-:W-:Y:S02]  /*00c0*/  HFMA2 R4, -RZ, RZ, 0, 0 ;  /* 0x00000000ff047431 */ /* 0x001fe400000001ff */
[----:B-1----:R-:W-:-:S04]  /*00d0*/  IMAD.MOV R6, RZ, RZ, -R5 ;  /* 0x000000ffff067224 */ /* 0x002fc800078e0a05 */
[----:B------:R-:W-:-:S04]  /*00e0*/  IMAD R7, R6, R9, RZ ;  /* 0x0000000906077224 */ /* 0x000fc800078e02ff */
[----:B------:R-:W-:-:S06]  /*00f0*/  IMAD.HI.U32 R5, R5, R7, R4 ;  /* 0x0000000705057227 */ /* 0x000fcc00078e0004 */
[----:B------:R-:W-:-:S04]  /*0100*/  IMAD.HI.U32 R5, R5, R0, RZ ;  /* 0x0000000005057227 */ /* 0x000fc800078e00ff */
[----:B------:R-:W-:-:S04]  /*0110*/  IMAD.MOV R4, RZ, RZ, -R5 ;  /* 0x000000ffff047224 */ /* 0x000fc800078e0a05 */
[----:B------:R-:W-:-:S05]  /*0120*/  IMAD R0, R9, R4, R0 ;  /* 0x0000000409007224 */ /* 0x000fca00078e0200 */
[----:B------:R-:W-:-:S13]  /*0130*/  ISETP.GT.U32.AND P1, PT, R9, R0, PT ;  /* 0x000000000900720c */ /* 0x000fda0003f24070 */
[----:B------:R-:W-:Y:S01]  /*0140*/  @!P1 IMAD.IADD R0, R0, 0x1, -R9 ;  /* 0x0000000100009824 */ /* 0x000fe200078e0a09 */
[----:B------:R-:W-:Y:S02]  /*0150*/  @!P1 IADD3 R5, PT, PT, R5, 0x1, RZ ;  /* 0x0000000105059810 */ /* 0x000fe40007ffe0ff */
[----:B------:R-:W-:Y:S02]  /*0160*/  ISETP.NE.AND P1, PT, R3, RZ, PT ;  /* 0x000000ff0300720c */ /* 0x000fe40003f25270 */
[----:B------:R-:W-:Y:S02]  /*0170*/  ISETP.GE.U32.AND P0, PT, R0, R9, PT ;  /* 0x000000090000720c */ /* 0x000fe40003f06070 */
[----:B------:R-:W-:-:S04]  /*0180*/  LOP3.LUT R0, R2, R3, RZ, 0x3c, !PT ;  /* 0x0000000302007212 */ /* 0x000fc800078e3cff */
[----:B------:R-:W-:-:S07]  /*0190*/  ISETP.GE.AND P2, PT, R0, RZ, PT ;  /* 0x000000ff0000720c */ /* 0x000fce0003f46270 */
[----:B------:R-:W-:-:S04]  /*01a0*/  @P0 VIADD R5, R5, 0x1 ;  /* 0x0000000105050836 */ /* 0x000fc80000000000 */
[----:B------:R-:W-:-:S05]  /*01b0*/  IMAD.MOV.U32 R7, RZ, RZ, R5 ;  /* 0x000000ffff077224 */ /* 0x000fca00078e0005 */
[----:B------:R-:W-:Y:S02]  /*01c0*/  @!P2 IADD3 R7, PT, PT, -R7, RZ, RZ ;  /* 0x000000ff0707a210 */ /* 0x000fe40007ffe1ff */
[----:B------:R-:W-:-:S05]  /*01d0*/  @!P1 LOP3.LUT R7, RZ, R3, RZ, 0x33, !PT ;  /* 0x00000003ff079212 */ /* 0x000fca00078e33ff */
[----:B------:R-:W-:-:S04]  /*01e0*/  IMAD.MOV R0, RZ, RZ, -R7 ;  /* 0x000000ffff007224 */ /* 0x000fc800078e0a07 */
[----:B------:R-:W-:-:S05]  /*01f0*/  IMAD R6, R3, R0, R2 ;  /* 0x0000000003067224 */ /* 0x000fca00078e0202 */
[----:B------:R-:W-:-:S13]  /*0200*/  ISETP.NE.AND P0, PT, R6, RZ, PT ;  /* 0x000000ff0600720c */ /* 0x000fda0003f05270 */
[----:B------:R-:W-:Y:S05]  /*0210*/  @!P0 EXIT ;  /* 0x000000000000894d */ /* 0x000fea0003800000 */
[----:B------:R-:W-:Y:S01]  /*0220*/  IMAD.SHL.U32 R0, R3, 0x2, RZ ;  /* 0x0000000203007824 */ /* 0x000fe200078e00ff */
[----:B------:R-:W-:-:S03]  /*0230*/  VIMNMX R5, PT, PT, R7, R6, !PT ;  /* 0x0000000607057248 */ /* 0x000fc60007fe0100 */
[----:B------:R-:W-:-:S05]  /*0240*/  IMAD.HI R0, R0, 0x55555556, RZ ;  /* 0x5555555600007827 */ /* 0x000fca00078e02ff */
[----:B------:R-:W-:-:S04]  /*0250*/  LEA.HI R0, R0, R0, RZ, 0x1 ;  /* 0x0000000000007211 */ /* 0x000fc800078f08ff */
[----:B------:R-:W-:-:S13]  /*0260*/  ISETP.GT.AND P0, PT, R5, R0, PT ;  /* 0x000000000500720c */ /* 0x000fda0003f04270 */
[----:B------:R-:W-:Y:S05]  /*0270*/  @P0 EXIT ;  /* 0x000000000000094d */ /* 0x000fea0003800000 */
[----:B------:R-:W0:Y:S01]  /*0280*/  LDCU.U8 UR4, c[0x0][0x3c4] ;  /* 0x00007880ff0477ac */ /* 0x000e220008000000 */
[----:B------:R-:W1:Y:S01]  /*0290*/  LDCU.64 UR6, c[0x0][0x358] ;  /* 0x00006b00ff0677ac */ /* 0x000e620008000a00 */
[----:B0-----:R-:W-:-:S04]  /*02a0*/  UPRMT UR4, UR4, 0x8880, URZ ;  /* 0x0000888004047896 */ /* 0x001fc800080000ff */
[----:B------:R-:W-:-:S09]  /*02b0*/  UISETP.NE.AND UP0, UPT, UR4, URZ, UPT ;  /* 0x000000ff0400728c */ /* 0x000fd2000bf05270 */
[----:B-1----:R-:W-:Y:S05]  /*02c0*/  BRA.U !UP0, `(.L_x_110) ;  /* 0x0000001108e07547 */ /* 0x002fea000b800000 */
[-C--:B------:R-:W-:Y:S01]  /*02d0*/  LEA.HI R0, R3, R3.reuse, RZ, 0x1 ;  /* 0x0000000303007211 */ /* 0x080fe200078f08ff */
[----:B------:R-:W-:Y:S01]  /*02e0*/  BSSY.RECONVERGENT B0, `(.L_x_111) ;  /* 0x000000c000007945 */ /* 0x000fe20003800200 */
[----:B------:R-:W-:Y:S02]  /*02f0*/  SHF.R.S32.HI R4, RZ, 0x1f, R3 ;  /* 0x0000001fff047819 */ /* 0x000fe40000011403 */
[----:B------:R-:W-:Y:S02]  /*0300*/  SHF.R.S32.HI R0, RZ, 0x1, R0 ;  /* 0x00000001ff007819 */ /* 0x000fe40000011400 */
[----:B------:R-:W-:Y:S02]  /*0310*/  LEA.HI R5, R4, R3, RZ, 0x3 ;  /* 0x0000000304057211 */ /* 0x000fe400078f18ff */
[----:B------:R-:W-:Y:S02]  /*0320*/  IADD3 R4, PT, PT, R0, 0x3, RZ ;  /* 0x0000000300047810 */ /* 0x000fe40007ffe0ff */
[----:B------:R-:W-:-:S02]  /*0330*/  LEA.HI.SX32 R5, R5, R0, 0x1d ;  /* 0x0000000005057211 */ /* 0x000fc400078feaff */
[----:B------:R-:W-:Y:S02]  /*0340*/  ISETP.GT.AND P0, PT, R7, R4, PT ;  /* 0x000000040700720c */ /* 0x000fe40003f04270 */
[----:B------:R-:W-:-:S13]  /*0350*/  ISETP.EQ.AND P1, PT, R6, R5, PT ;  /* 0x000000050600720c */ /* 0x000fda0003f22270 */
[----:B------:R-:W-:Y:S05]  /*0360*/  @!P0 BRA P1, `(.L_x_112) ;  /* 0x00000000000c8947 */ /* 0x000fea0000800000 */
[----:B------:R-:W-:-:S04]  /*0370*/  ISETP.NE.AND P0, PT, R7, R4, PT ;  /* 0x000000040700720c */ /* 0x000fc80003f05270 */
[----:B------:R-:W-:-:S13]  /*0380*/  ISETP.GT.OR P0, PT, R6, R5, P0 ;  /* 0x000000050600720c */ /* 0x000fda0000704670 */
[----:B------:R-:W-:Y:S05]  /*0390*/  @P0 EXIT ;  /* 0x000000000000094d */ /* 0x000fea0003800000 */
.L_x_112:
[----:B------:R-:W-:Y:S05]  /*03a0*/  BSYNC.RECONVERGENT B0 ;  /* 0x0000000000007941 */ /* 0x000fea0003800200 */
.L_x_111:
[----:B------:R-:W0:Y:S01]  /*03b0*/  LDC.64 R6, c[0x0][0x380] ;  /* 0x0000e000ff067b82 */ /* 0x000e220000000a00 */
[----:B------:R-:W-:-:S04]  /*03c0*/  IMAD.IADD R11, R2, 0x1, -R3 ;  /* 0x00000001020b7824 */ /* 0x000fc800078e0a03 */
[----:B0-----:R-:W-:-:S04]  /*03d0*/  IMAD.WIDE R10, R11, 0x4, R6 ;  /* 0x000000040b0a7825 */ /* 0x001fc800078e0206 */
[----:B------:R-:W-:Y:S01]  /*03e0*/  IMAD.WIDE R6, R2, 0x4, R6 ;  /* 0x0000000402067825 */ /* 0x000fe200078e0206 */
[----:B------:R-:W2:Y:S04]  /*03f0*/  LDG.E R3, desc[UR6][R10.64] ;  /* 0x000000060a037981 */ /* 0x000ea8000c1e1900 */
[----:B------:R-:W2:Y:S04]  /*0400*/  LDG.E R4, desc[UR6][R6.64] ;  /* 0x0000000606047981 */ /* 0x000ea8000c1e1900 */
[----:B------:R-:W3:Y:S04]  /*0410*/  LDG.E R5, desc[UR6][R6.64+-0x4] ;  /* 0xfffffc0606057981 */ /* 0x000ee8000c1e1900 */
[----:B------:R-:W4:Y:S01]  /*0420*/  LDG.E R26, desc[UR6][R10.64+-0x4] ;  /* 0xfffffc060a1a7981 */ /* 0x000f22000c1e1900 */
[----:B------:R-:W-:Y:S01]  /*0430*/  BSSY.RECONVERGENT B0, `(.L_x_113) ;  /* 0x0000008000007945 */ /* 0x000fe20003800200 */
[----:B--2---:R-:W-:-:S04]  /*0440*/  FADD R0, R4, R3 ;  /* 0x0000000304007221 */ /* 0x004fc80000000000 */
[----:B---3--:R-:W-:Y:S01]  /*0450*/  FADD R27, R0, -R5 ;  /* 0x80000005001b7221 */ /* 0x008fe20000000000 */
[----:B------:R-:W-:-:S03]  /*0460*/  MOV R0, 0x4b0 ;  /* 0x000004b000007802 */ /* 0x000fc60000000f00 */
[----:B----4-:R-:W-:-:S04]  /*0470*/  FADD R27, R27, -R26 ;  /* 0x8000001a1b1b7221 */ /* 0x010fc80000000000 */
[----:B------:R-:W0:Y:S02]  /*0480*/  F2F.F64.F32 R8, R27 ;  /* 0x0000001b00087310 */ /* 0x000e240000201800 */
[----:B0-----:R-:W-:-:S11]  /*0490*/  DADD R20, -RZ, |R8| ;  /* 0x00000000ff147229 */ /* 0x001fd60000000508 */
[----:B------:R-:W-:Y:S05]  /*04a0*/  CALL.REL.NOINC `($_Z5RelaxPfS_S_S_S_S_iS_fb$__internal_accurate_pow) ;  /* 0x0000002800f87944 */ /* 0x000fea0003c00000 */
[----:B------:R-:W-:Y:S05]  /*04b0*/  BSYNC.RECONVERGENT B0 ;  /* 0x0000000000007941 */ /* 0x000fea0003800200 */
.L_x_113:
[----:B------:R-:W-:Y:S01]  /*04c0*/  FADD R13, R4, R5 ;  /* 0x00000005040d7221 */ /* 0x000fe20000000000 */
[C---:B------:R-:W-:Y:S01]  /*04d0*/  FSETP.NEU.AND P1, PT, R27.reuse, RZ, PT ;  /* 0x000000ff1b00720b */ /* 0x040fe20003f2d000 */
[----:B------:R-:W-:Y:S01]  /*04e0*/  BSSY.RECONVERGENT B0, `(.L_x_114) ;  /* 0x0000011000007945 */ /* 0x000fe20003800200 */
[----:B------:R-:W-:Y:S01]  /*04f0*/  FSETP.NEU.AND P0, PT, R27, 1, PT ;  /* 0x3f8000001b00780b */ /* 0x000fe20003f0d000 */
[----:B------:R-:W-:Y:S01]  /*0500*/  FADD R26, -R26, R13 ;  /* 0x0000000d1a1a7221 */ /* 0x000fe20000000100 */
[----:B------:R-:W-:-:S03]  /*0510*/  DADD R12, R8, 2 ;  /* 0x40000000080c7429 */ /* 0x000fc60000000000 */
[----:B------:R-:W-:-:S04]  /*0520*/  FADD R3, -R3, R26 ;  /* 0x0000001a03037221 */ /* 0x000fc80000000100 */
[----:B------:R-:W0:Y:S02]  /*0530*/  F2F.F64.F32 R30, R3 ;  /* 0x00000003001e7310 */ /* 0x000e240000201800 */
[----:B------:R-:W-:Y:S02]  /*0540*/  @!P1 CS2R R10, SRZ ;  /* 0x00000000000a9805 */ /* 0x000fe4000001ff00 */
[----:B------:R-:W-:-:S04]  /*0550*/  LOP3.LUT R12, R13, 0x7ff00000, RZ, 0xc0, !PT ;  /* 0x7ff000000d0c7812 */ /* 0x000fc800078ec0ff */
[----:B------:R-:W-:Y:S01]  /*0560*/  ISETP.NE.AND P2, PT, R12, 0x7ff00000, PT ;  /* 0x7ff000000c00780c */ /* 0x000fe20003f45270 */
[----:B0-----:R-:W-:-:S12]  /*0570*/  DADD R20, -RZ, |R30| ;  /* 0x00000000ff147229 */ /* 0x001fd8000000051e */
[----:B------:R-:W-:Y:S05]  /*0580*/  @P2 BRA `(.L_x_115) ;  /* 0x0000000000182947 */ /* 0x000fea0003800000 */
[----:B------:R-:W-:-:S13]  /*0590*/  FSETP.NAN.AND P1, PT, R27, R27, PT ;  /* 0x0000001b1b00720b */ /* 0x000fda0003f28000 */
[----:B------:R-:W-:Y:S01]  /*05a0*/  @P1 DADD R10, R8, 2 ;  /* 0x40000000080a1429 */ /* 0x000fe20000000000 */
[----:B------:R-:W-:Y:S10]  /*05b0*/  @P1 BRA `(.L_x_115) ;  /* 0x00000000000c1947 */ /* 0x000ff40003800000 */
[----:B------:R-:W-:-:S14]  /*05c0*/  DSETP.NEU.AND P1, PT, |R8|, +INF , PT ;  /* 0x7ff000000800742a */ /* 0x000fdc0003f2d200 */
[----:B------:R-:W-:Y:S01]  /*05d0*/  @!P1 IMAD.MOV.U32 R10, RZ, RZ, 0x0 ;  /* 0x00000000ff0a9424 */ /* 0x000fe200078e00ff */
[----:B------:R-:W-:-:S07]  /*05e0*/  @!P1 MOV R11, 0x7ff00000 ;  /* 0x7ff00000000b9802 */ /* 0x000fce0000000f00 */
.L_x_115:
[----:B------:R-:W-:Y:S05]  /*05f0*/  BSYNC.RECONVERGENT B0 ;  /* 0x0000000000007941 */ /* 0x000fea0003800200 */
.L_x_114:
[----:B------:R-:W-:Y:S01]  /*0600*/  BSSY.RECONVERGENT B0, `(.L_x_116) ;  /* 0x0000005000007945 */ /* 0x000fe20003800200 */
[----:B------:R-:W-:Y:S02]  /*0610*/  FSEL R8, R10, RZ, P0 ;  /* 0x000000ff0a087208 */ /* 0x000fe40000000000 */
[----:B------:R-:W-:Y:S02]  /*0620*/  FSEL R9, R11, 1.875, P0 ;  /* 0x3ff000000b097808 */ /* 0x000fe40000000000 */
[----:B------:R-:W-:-:S07]  /*0630*/  MOV R0, 0x650 ;  /* 0x0000065000007802 */ /* 0x000fce0000000f00 */
[----:B------:R-:W-:Y:S05]  /*0640*/  CALL.REL.NOINC `($_Z5RelaxPfS_S_S_S_S_iS_fb$__internal_accurate_pow) ;  /* 0x0000002800907944 */ /* 0x000fea0003c00000 */
[----:B------:R-:W-:Y:S05]  /*0650*/  BSYNC.RECONVERGENT B0 ;  /* 0x0000000000007941 */ /* 0x000fea0003800200 */
.L_x_116:
[----:B------:R-:W0:Y:S01]  /*0660*/  LDC R12, c[0x0][0x3c0] ;  /* 0x0000f000ff0c7b82 */ /* 0x000e220000000800 */
[----:B------:R-:W-:Y:S01]  /*0670*/  IMAD.MOV.U32 R16, RZ, RZ, 0x1 ;  /* 0x00000001ff107424 */ /* 0x000fe200078e00ff */
[----:B------:R-:W-:Y:S01]  /*0680*/  DADD R14, R30, 2 ;  /* 0x400000001e0e7429 */ /* 0x000fe20000000000 */
[C---:B------:R-:W-:Y:S01]  /*0690*/  FSETP.NEU.AND P1, PT, R3.reuse, RZ, PT ;  /* 0x000000ff0300720b */ /* 0x040fe20003f2d000 */
[----:B------:R-:W-:Y:S01]  /*06a0*/  BSSY.RECONVERGENT B0, `(.L_x_117) ;  /* 0x0000013000007945 */ /* 0x000fe20003800200 */
[----:B------:R-:W-:-:S07]  /*06b0*/  FSETP.NEU.AND P0, PT, R3, 1, PT ;  /* 0x3f8000000300780b */ /* 0x000fce0003f0d000 */
[----:B------:R-:W-:-:S04]  /*06c0*/  LOP3.LUT R14, R15, 0x7ff00000, RZ, 0xc0, !PT ;  /* 0x7ff000000f0e7812 */ /* 0x000fc800078ec0ff */
[----:B------:R-:W-:Y:S02]  /*06d0*/  ISETP.NE.AND P2, PT, R14, 0x7ff00000, PT ;  /* 0x7ff000000e00780c */ /* 0x000fe40003f45270 */
[----:B------:R-:W-:Y:S01]  /*06e0*/  @!P1 CS2R R10, SRZ ;  /* 0x00000000000a9805 */ /* 0x000fe2000001ff00 */
[----:B0-----:R-:W-:-:S06]  /*06f0*/  FADD R12, R12, R12 ;  /* 0x0000000c0c0c7221 */ /* 0x001fcc0000000000 */
[----:B------:R-:W0:Y:S08]  /*0700*/  F2F.F64.F32 R12, R12 ;  /* 0x0000000c000c7310 */ /* 0x000e300000201800 */
[----:B0-----:R-:W0:Y:S02]  /*0710*/  MUFU.RCP64H R17, R13 ;  /* 0x0000000d00117308 */ /* 0x001e240000001800 */
[----:B0-----:R-:W-:-:S08]  /*0720*/  DFMA R18, -R12, R16, 1 ;  /* 0x3ff000000c12742b */ /* 0x001fd00000000110 */
[----:B------:R-:W-:-:S08]  /*0730*/  DFMA R18, R18, R18, R18 ;  /* 0x000000121212722b */ /* 0x000fd00000000012 */
[----:B------:R-:W-:-:S08]  /*0740*/  DFMA R18, R16, R18, R16 ;  /* 0x000000121012722b */ /* 0x000fd00000000010 */
[----:B------:R-:W-:Y:S01]  /*0750*/  DFMA R14, -R12, R18, 1 ;  /* 0x3ff000000c0e742b */ /* 0x000fe20000000112 */
[----:B------:R-:W-:Y:S10]  /*0760*/  @P2 BRA `(.L_x_118) ;  /* 0x0000000000182947 */ /* 0x000ff40003800000 */
[----:B------:R-:W-:-:S13]  /*0770*/  FSETP.NAN.AND P1, PT, R3, R3, PT ;  /* 0x000000030300720b */ /* 0x000fda0003f28000 */
[----:B------:R-:W-:Y:S01]  /*0780*/  @P1 DADD R10, R30, 2 ;  /* 0x400000001e0a1429 */ /* 0x000fe20000000000 */
[----:B------:R-:W-:Y:S10]  /*0790*/  @P1 BRA `(.L_x_118) ;  /* 0x00000000000c1947 */ /* 0x000ff40003800000 */
[----:B------:R-:W-:-:S14]  /*07a0*/  DSETP.NEU.AND P1, PT, |R30|, +INF , PT ;  /* 0x7ff000001e00742a */ /* 0x000fdc0003f2d200 */
[----:B------:R-:W-:Y:S01]  /*07b0*/  @!P1 IMAD.MOV.U32 R10, RZ, RZ, 0x0 ;  /* 0x00000000ff0a9424 */ /* 0x000fe200078e00ff */
[----:B------:R-:W-:-:S07]  /*07c0*/  @!P1 MOV R11, 0x7ff00000 ;  /* 0x7ff00000000b9802 */ /* 0x000fce0000000f00 */
.L_x_118:
[----:B------:R-:W-:Y:S05]  /*07d0*/  BSYNC.RECONVERGENT B0 ;  /* 0x0000000000007941 */ /* 0x000fea0003800200 */
.L_x_117:
[----:B------:R-:W-:Y:S01]  /*07e0*/  DFMA R14, R18, R14, R18 ;  /* 0x0000000e120e722b */ /* 0x000fe20000000012 */
[----:B------:R-:W-:Y:S01]  /*07f0*/  BSSY.RECONVERGENT B0, `(.L_x_119) ;  /* 0x0000012000007945 */ /* 0x000fe20003800200 */
[----:B------:R-:W-:Y:S02]  /*0800*/  FSEL R18, R10, RZ, P0 ;  /* 0x000000ff0a127208 */ /* 0x000fe40000000000 */
[----:B------:R-:W-:-:S04]  /*0810*/  FSEL R19, R11, 1.875, P0 ;  /* 0x3ff000000b137808 */ /* 0x000fc80000000000 */
[----:B------:R-:W-:Y:S02]  /*0820*/  FSETP.GEU.AND P1, PT, |R19|, 6.5827683646048100446e-37, PT ;  /* 0x036000001300780b */ /* 0x000fe40003f2e200 */
[----:B------:R-:W-:-:S08]  /*0830*/  DMUL R10, R14, R18 ;  /* 0x000000120e0a7228 */ /* 0x000fd00000000000 */
[----:B------:R-:W-:-:S08]  /*0840*/  DFMA R16, -R12, R10, R18 ;  /* 0x0000000a0c10722b */ /* 0x000fd00000000112 */
        /* <DEDUP_REMOVED lines=9> */
[----:B------:R-:W-:Y:S05]  /*08e0*/  CALL.REL.NOINC `($__internal_3_$__cuda_sm20_div_rn_f64_full) ;  /* 0x00000018002c7944 */ /* 0x000fea0003c00000 */
[----:B------:R-:W-:Y:S01]  /*08f0*/  IMAD.MOV.U32 R10, RZ, RZ, R22 ;  /* 0x000000ffff0a7224 */ /* 0x000fe200078e0016 */
[----:B------:R-:W-:-:S07]  /*0900*/  MOV R11, R23 ;  /* 0x00000017000b7202 */ /* 0x000fce0000000f00 */
.L_x_120:
[----:B------:R-:W-:Y:S05]  /*0910*/  BSYNC.RECONVERGENT B0 ;  /* 0x0000000000007941 */ /* 0x000fea0003800200 */
.L_x_119:
[----:B------:R-:W0:Y:S01]  /*0920*/  MUFU.RCP64H R15, R13 ;  /* 0x0000000d000f7308 */ /* 0x000e220000001800 */
[----:B------:R-:W-:Y:S01]  /*0930*/  IMAD.MOV.U32 R14, RZ, RZ, 0x1 ;  /* 0x00000001ff0e7424 */ /* 0x000fe200078e00ff */
[----:B------:R-:W-:Y:S01]  /*0940*/  FSETP.GEU.AND P1, PT, |R9|, 6.5827683646048100446e-37, PT ;  /* 0x036000000900780b */ /* 0x000fe20003f2e200 */
[----:B------:R-:W-:Y:S04]  /*0950*/  BSSY.RECONVERGENT B0, `(.L_x_121) ;  /* 0x0000014000007945 */ /* 0x000fe80003800200 */
[----:B0-----:R-:W-:-:S08]  /*0960*/  DFMA R16, -R12, R14, 1 ;  /* 0x3ff000000c10742b */ /* 0x001fd0000000010e */
[----:B------:R-:W-:-:S08]  /*0970*/  DFMA R16, R16, R16, R16 ;  /* 0x000000101010722b */ /* 0x000fd00000000010 */
[----:B------:R-:W-:-:S08]  /*0980*/  DFMA R16, R14, R16, R14 ;  /* 0x000000100e10722b */ /* 0x000fd0000000000e */
[----:B------:R-:W-:-:S08]  /*0990*/  DFMA R14, -R12, R16, 1 ;  /* 0x3ff000000c0e742b */ /* 0x000fd00000000110 */
[----:B------:R-:W-:-:S08]  /*09a0*/  DFMA R18, R16, R14, R16 ;  /* 0x0000000e1012722b */ /* 0x000fd00000000010 */
        /* <DEDUP_REMOVED lines=12> */
[----:B------:R-:W-:Y:S01]  /*0a70*/  MOV R14, R22 ;  /* 0x00000016000e7202 */ /* 0x000fe20000000f00 */
[----:B------:R-:W-:-:S07]  /*0a80*/  IMAD.MOV.U32 R15, RZ, RZ, R23 ;  /* 0x000000ffff0f7224 */ /* 0x000fce00078e0017 */
.L_x_122:
[----:B------:R-:W-:Y:S05]  /*0a90*/  BSYNC.RECONVERGENT B0 ;  /* 0x0000000000007941 */ /* 0x000fea0003800200 */
.L_x_121:
[----:B------:R-:W-:Y:S01]  /*0aa0*/  DADD R10, R14, R10 ;  /* 0x000000000e0a7229 */ /* 0x000fe2000000000a */
[----:B------:R-:W-:Y:S01]  /*0ab0*/  BSSY.RECONVERGENT B0, `(.L_x_123) ;  /* 0x0000013000007945 */ /* 0x000fe20003800200 */
[----:B------:R-:W-:Y:S01]  /*0ac0*/  MOV R14, 0x0 ;  /* 0x00000000000e7802 */ /* 0x000fe20000000f00 */
[----:B------:R-:W-:-:S03]  /*0ad0*/  IMAD.MOV.U32 R15, RZ, RZ, 0x3fd80000 ;  /* 0x3fd80000ff0f7424 */ /* 0x000fc600078e00ff */
[----:B------:R-:W0:Y:S04]  /*0ae0*/  MUFU.RSQ64H R9, R11 ;  /* 0x0000000b00097308 */ /* 0x000e280000001c00 */
[----:B------:R-:W-:-:S05]  /*0af0*/  VIADD R8, R11, 0xfcb00000 ;  /* 0xfcb000000b087836 */ /* 0x000fca0000000000 */
[----:B------:R-:W-:Y:S01]  /*0b00*/  ISETP.GE.U32.AND P0, PT, R8, 0x7ca00000, PT ;  /* 0x7ca000000800780c */ /* 0x000fe20003f06070 */
        /* <DEDUP_REMOVED lines=11> */
[----:B------:R-:W-:-:S07]  /*0bc0*/  MOV R0, 0xbe0 ;  /* 0x00000be000007802 */ /* 0x000fce0000000f00 */
[----:B------:R-:W-:Y:S05]  /*0bd0*/  CALL.REL.NOINC `($__internal_4_$__cuda_sm20_dsqrt_rn_f64_mediumpath_v1) ;  /* 0x0000001800dc7944 */ /* 0x000fea0003c00000 */
.L_x_124:
[----:B------:R-:W-:Y:S05]  /*0be0*/  BSYNC.RECONVERGENT B0 ;  /* 0x0000000000007941 */ /* 0x000fea0003800200 */
.L_x_123:
        /* <DEDUP_REMOVED lines=24> */
[----:B------:R-:W-:-:S07]  /*0d70*/  IMAD.MOV.U32 R17, RZ, RZ, -0x403b851f ;  /* 0xbfc47ae1ff117424 */ /* 0x000fce00078e00ff */
[----:B------:R-:W-:Y:S05]  /*0d80*/  CALL.REL.NOINC `($__internal_3_$__cuda_sm20_div_rn_f64_full) ;  /* 0x0000001400047944 */ /* 0x000fea0003c00000 */
[----:B------:R-:W-:Y:S01]  /*0d90*/  IMAD.MOV.U32 R8, RZ, RZ, R22 ;  /* 0x000000ffff087224 */ /* 0x000fe200078e0016 */
[----:B------:R-:W-:-:S07]  /*0da0*/  MOV R9, R23 ;  /* 0x0000001700097202 */ /* 0x000fce0000000f00 */
.L_x_126:
[----:B------:R-:W-:Y:S05]  /*0db0*/  BSYNC.RECONVERGENT B0 ;  /* 0x0000000000007941 */ /* 0x000fea0003800200 */
.L_x_125:
        /* <DEDUP_REMOVED lines=15> */
[----:B------:R-:W-:Y:S01]  /*0eb0*/  MOV R14, 0xfca213ea ;  /* 0xfca213ea000e7802 */ /* 0x000fe20000000f00 */
[----:B------:R-:W-:Y:S01]  /*0ec0*/  IMAD.MOV.U32 R15, RZ, RZ, 0x3e928af3 ;  /* 0x3e928af3ff0f7424 */ /* 0x000fe200078e00ff */
        /* <DEDUP_REMOVED lines=22> */
[----:B------:R-:W-:Y:S01]  /*1030*/  MOV R15, 0x3fd99999 ;  /* 0x3fd99999000f7802 */ /* 0x000fe20000000f00 */
        /* <DEDUP_REMOVED lines=25> */
[----:B------:R-:W-:-:S06]  /*11d0*/  @!P1 MOV R8, RZ ;  /* 0x000000ff00089202 */ /* 0x000fcc0000000f00 */
[----:B------:R-:W-:-:S11]  /*11e0*/  @!P1 DMUL R18, R16, R8 ;  /* 0x0000000810129228 */ /* 0x000fd60000000000 */
.L_x_128:
[----:B------:R-:W-:Y:S05]  /*11f0*/  BSYNC.RECONVERGENT B0 ;  /* 0x0000000000007941 */ /* 0x000fea0003800200 */
.L_x_127:
        /* <DEDUP_REMOVED lines=14> */
[----:B------:R-:W-:Y:S05]  /*12e0*/  CALL.REL.NOINC `($__internal_3_$__cuda_sm20_div_rn_f64_full) ;  /* 0x0000000c00ac7944 */ /* 0x000fea0003c00000 */
[----:B------:R-:W-:Y:S01]  /*12f0*/  IMAD.MOV.U32 R8, RZ, RZ, R22 ;  /* 0x000000ffff087224 */ /* 0x000fe200078e0016 */
[----:B------:R-:W-:-:S07]  /*1300*/  MOV R9, R23 ;  /* 0x0000001700097202 */ /* 0x000fce0000000f00 */
.L_x_130:
[----:B------:R-:W-:Y:S05]  /*1310*/  BSYNC.RECONVERGENT B0 ;  /* 0x0000000000007941 */ /* 0x000fea0003800200 */
.L_x_129:
[----:B------:R-:W0:Y:S01]  /*1320*/  MUFU.RCP64H R11, 2.5066280364990234375 ;  /* 0x40040d93000b7908 */ /* 0x000e220000001800 */
[----:B------:R-:W-:Y:S02]  /*1330*/  HFMA2 R10, -RZ, RZ, 0, 5.9604644775390625e-08 ;  /* 0x00000001ff0a7431 */ /* 0x000fe400000001ff */
[----:B------:R-:W-:Y:S01]  /*1340*/  IMAD.MOV.U32 R14, RZ, RZ, 0x1ff62705 ;  /* 0x1ff62705ff0e7424 */ /* 0x000fe200078e00ff */
[----:B------:R-:W-:Y:S01]  /*1350*/  FSETP.GEU.AND P1, PT, |R9|, 6.5827683646048100446e-37, PT ;  /* 0x036000000900780b */ /* 0x000fe20003f2e200 */
[----:B------:R-:W-:Y:S01]  /*1360*/  IMAD.MOV.U32 R15, RZ, RZ, 0x40040d93 ;  /* 0x40040d93ff0f7424 */ /* 0x000fe200078e00ff */
[----:B------:R-:W-:Y:S05]  /*1370*/  BSSY.RECONVERGENT B0, `(.L_x_131) ;  /* 0x0000014000007945 */ /* 0x000fea0003800200 */
        /* <DEDUP_REMOVED lines=19> */
.L_x_132:
[----:B------:R-:W-:Y:S05]  /*14b0*/  BSYNC.RECONVERGENT B0 ;  /* 0x0000000000007941 */ /* 0x000fea0003800200 */
.L_x_131:
[----:B------:R-:W2:Y:S01]  /*14c0*/  LDG.E R7, desc[UR6][R6.64+0x4] ;  /* 0x0000040606077981 */ /* 0x000ea2000c1e1900 */
[----:B------:R-:W-:Y:S01]  /*14d0*/  DADD R10, R10, 1 ;  /* 0x3ff000000a0a7429 */ /* 0x000fe20000000000 */
[----:B------:R-:W0:Y:S01]  /*14e0*/  LDCU UR4, c[0x0][0x3c0] ;  /* 0x00007800ff0477ac */ /* 0x000e220008000800 */
[----:B------:R-:W-:Y:S08]  /*14f0*/  BSSY.RECONVERGENT B0, `(.L_x_133) ;  /* 0x0000011000007945 */ /* 0x000ff00003800200 */
[----:B------:R-:W0:Y:S02]  /*1500*/  F2F.F32.F64 R10, R10 ;  /* 0x0000000a000a7310 */ /* 0x000e240000301000 */
[----:B0-----:R-:W-:-:S04]  /*1510*/  FMUL R0, R10, UR4 ;  /* 0x000000040a007c20 */ /* 0x001fc80008400000 */
[----:B------:R-:W-:-:S04]  /*1520*/  FADD R9, R0, UR4 ;  /* 0x0000000400097e21 */ /* 0x000fc80008000000 */
[----:B------:R-:W0:Y:S02]  /*1530*/  MUFU.RCP R3, R9 ;  /* 0x0000000900037308 */ /* 0x000e240000001000 */
[----:B0-----:R-:W-:-:S04]  /*1540*/  FFMA R4, -R9, R3, 1 ;  /* 0x3f80000009047423 */ /* 0x001fc80000000103 */
[----:B------:R-:W-:Y:S01]  /*1550*/  FFMA R3, R3, R4, R3 ;  /* 0x0000000403037223 */ /* 0x000fe20000000003 */
[----:B--2---:R-:W-:-:S04]  /*1560*/  FMUL R0, R0, R7 ;  /* 0x0000000700007220 */ /* 0x004fc80000400000 */
[----:B------:R-:W-:-:S04]  /*1570*/  FFMA R0, R5, UR4, R0 ;  /* 0x0000000405007c23 */ /* 0x000fc80008000000 */
[----:B------:R-:W0:Y:S01]  /*1580*/  FCHK P0, R0, R9 ;  /* 0x0000000900007302 */ /* 0x000e220000000000 */
[----:B------:R-:W-:-:S04]  /*1590*/  FFMA R4, R0, R3, RZ ;  /* 0x0000000300047223 */ /* 0x000fc800000000ff */
[----:B------:R-:W-:-:S04]  /*15a0*/  FFMA R5, -R9, R4, R0 ;  /* 0x0000000409057223 */ /* 0x000fc80000000100 */
[----:B------:R-:W-:Y:S01]  /*15b0*/  FFMA R7, R3, R5, R4 ;  /* 0x0000000503077223 */ /* 0x000fe20000000004 */
[----:B0-----:R-:W-:Y:S06]  /*15c0*/  @!P0 BRA `(.L_x_134) ;  /* 0x00000000000c8947 */ /* 0x001fec0003800000 */
[----:B------:R-:W-:Y:S01]  /*15d0*/  IMAD.MOV.U32 R3, RZ, RZ, R9 ;  /* 0x000000ffff037224 */ /* 0x000fe200078e0009 */
[----:B------:R-:W-:-:S07]  /*15e0*/  MOV R4, 0x1600 ;  /* 0x0000160000047802 */ /* 0x000fce0000000f00 */
[----:B------:R-:W-:Y:S05]  /*15f0*/  CALL.REL.NOINC `($__internal_5_$__cuda_sm3x_div_rn_noftz_f32_slowpath) ;  /* 0x0000001400087944 */ /* 0x000fea0003c00000 */
.L_x_134:
[----:B------:R-:W-:Y:S05]  /*1600*/  BSYNC.RECONVERGENT B0 ;  /* 0x0000000000007941 */ /* 0x000fea0003800200 */
.L_x_133:
[----:B------:R-:W0:Y:S02]  /*1610*/  LDC.64 R4, c[0x0][0x388] ;  /* 0x0000e200ff047b82 */ /* 0x000e240000000a00 */
[----:B0-----:R-:W-:-:S05]  /*1620*/  IMAD.WIDE R2, R2, 0x4, R4 ;  /* 0x0000000402027825 */ /* 0x001fca00078e0204 */
[----:B------:R-:W-:Y:S01]  /*1630*/  STG.E desc[UR6][R2.64], R7 ;  /* 0x0000000702007986 */ /* 0x000fe2000c101906 */
[----:B------:R-:W-:Y:S05]  /*1640*/  EXIT ;  /* 0x000000000000794d */ /* 0x000fea0003800000 */
.L_x_110:
[----:B------:R-:W-:-:S13]  /*1650*/  ISETP.NE.AND P0, PT, R7, RZ, PT ;  /* 0x000000ff0700720c */ /* 0x000fda0003f05270 */
[----:B------:R-:W-:Y:S05]  /*1660*/  @P0 BRA `(.L_x_135) ;  /* 0x0000000000e80947 */ /* 0x000fea0003800000 */
[----:B------:R-:W0:Y:S08]  /*1670*/  LDC.64 R12, c[0x0][0x390] ;  /* 0x0000e400ff0c7b82 */ /* 0x000e300000000a00 */
[----:B------:R-:W1:Y:S08]  /*1680*/  LDC.64 R14, c[0x0][0x398] ;  /* 0x0000e600ff0e7b82 */ /* 0x000e700000000a00 */
[----:B------:R-:W2:Y:S08]  /*1690*/  LDC.64 R6, c[0x0][0x3b8] ;  /* 0x0000ee00ff067b82 */ /* 0x000eb00000000a00 */
[----:B------:R-:W3:Y:S01]  /*16a0*/  LDC.64 R4, c[0x0][0x380] ;  /* 0x0000e000ff047b82 */ /* 0x000ee20000000a00 */
[----:B0-----:R-:W-:-:S05]  /*16b0*/  IMAD.WIDE R12, R2, 0x4, R12 ;  /* 0x00000004020c7825 */ /* 0x001fca00078e020c */
[----:B------:R-:W4:Y:S02]  /*16c0*/  LDG.E R0, desc[UR6][R12.64] ;  /* 0x000000060c007981 */ /* 0x000f24000c1e1900 */
[----:B------:R-:W0:Y:S01]  /*16d0*/  LDC.64 R16, c[0x0][0x3a0] ;  /* 0x0000e800ff107b82 */ /* 0x000e220000000a00 */
[----:B-1----:R-:W-:-:S05]  /*16e0*/  IMAD.WIDE R14, R2, 0x4, R14 ;  /* 0x00000004020e7825 */ /* 0x002fca00078e020e */
[----:B------:R-:W4:Y:S02]  /*16f0*/  LDG.E R9, desc[UR6][R14.64] ;  /* 0x000000060e097981 */ /* 0x000f24000c1e1900 */
[----:B------:R-:W1:Y:S01]  /*1700*/  LDC.64 R10, c[0x0][0x3a8] ;  /* 0x0000ea00ff0a7b82 */ /* 0x000e620000000a00 */
[----:B--2---:R-:W-:-:S05]  /*1710*/  IMAD.WIDE R6, R2, 0x4, R6 ;  /* 0x0000000402067825 */ /* 0x004fca00078e0206 */
[----:B------:R-:W2:Y:S01]  /*1720*/  LDG.E R22, desc[UR6][R6.64+0x4] ;  /* 0x0000040606167981 */ /* 0x000ea2000c1e1900 */
[----:B---3--:R-:W-:Y:S01]  /*1730*/  IMAD.WIDE R4, R2, 0x4, R4 ;  /* 0x0000000402047825 */ /* 0x008fe200078e0204 */
[----:B------:R-:W3:Y:S02]  /*1740*/  LDC R24, c[0x0][0x3c0] ;  /* 0x0000f000ff187b82 */ /* 0x000ee40000000800 */
[----:B------:R-:W5:Y:S01]  /*1750*/  LDG.E R15, desc[UR6][R6.64] ;  /* 0x00000006060f7981 */ /* 0x000f62000c1e1900 */
[----:B------:R-:W-:-:S03]  /*1760*/  IMAD.WIDE R18, R3, 0x4, R6 ;  /* 0x0000000403127825 */ /* 0x000fc600078e0206 */
[----:B------:R-:W5:Y:S01]  /*1770*/  LDG.E R23, desc[UR6][R4.64+0x4] ;  /* 0x0000040604177981 */ /* 0x000f62000c1e1900 */
[----:B0-----:R-:W-:-:S03]  /*1780*/  IMAD.WIDE R16, R2, 0x4, R16 ;  /* 0x0000000402107825 */ /* 0x001fc600078e0210 */
[----:B------:R-:W2:Y:S01]  /*1790*/  LDG.E R13, desc[UR6][R18.64+0x4] ;  /* 0x00000406120d7981 */ /* 0x000ea2000c1e1900 */
[----:B------:R-:W-:-:S03]  /*17a0*/  IMAD.WIDE R20, R3, 0x4, R4 ;  /* 0x0000000403147825 */ /* 0x000fc600078e0204 */
[----:B------:R-:W3:Y:S01]  /*17b0*/  LDG.E R8, desc[UR6][R16.64] ;  /* 0x0000000610087981 */ /* 0x000ee2000c1e1900 */
[----:B-1----:R-:W-:-:S03]  /*17c0*/  IMAD.WIDE R10, R2, 0x4, R10 ;  /* 0x00000004020a7825 */ /* 0x002fc600078e020a */
[----:B------:R-:W5:Y:S04]  /*17d0*/  LDG.E R3, desc[UR6][R20.64] ;  /* 0x0000000614037981 */ /* 0x000f68000c1e1900 */
[----:B------:R4:W5:Y:S04]  /*17e0*/  LDG.E R10, desc[UR6][R10.64] ;  /* 0x000000060a0a7981 */ /* 0x000968000c1e1900 */
[----:B------:R-:W5:Y:S04]  /*17f0*/  LDG.E R12, desc[UR6][R18.64] ;  /* 0x00000006120c7981 */ /* 0x000f68000c1e1900 */
[----:B------:R-:W5:Y:S01]  /*1800*/  LDG.E R14, desc[UR6][R4.64+-0x4] ;  /* 0xfffffc06040e7981 */ /* 0x000f62000c1e1900 */
[----:B------:R-:W-:Y:S01]  /*1810*/  BSSY.RECONVERGENT B0, `(.L_x_136) ;  /* 0x000001b000007945 */ /* 0x000fe20003800200 */
[----:B----4-:R-:W-:Y:S01]  /*1820*/  FADD R11, R0, R9 ;  /* 0x00000009000b7221 */ /* 0x010fe20000000000 */
[----:B--2---:R-:W-:-:S03]  /*1830*/  FADD R13, R22, R13 ;  /* 0x0000000d160d7221 */ /* 0x004fc60000000000 */
[----:B---3--:R-:W-:Y:S01]  /*1840*/  FADD R11, R8, R11 ;  /* 0x0000000b080b7221 */ /* 0x008fe20000000000 */
[----:B-----5:R-:W-:-:S03]  /*1850*/  FMUL R17, R9, R3 ;  /* 0x0000000309117220 */ /* 0x020fc60000400000 */
[----:B------:R-:W-:Y:S01]  /*1860*/  FADD R11, R10, R11 ;  /* 0x0000000b0a0b7221 */ /* 0x000fe20000000000 */
[----:B------:R-:W-:Y:S01]  /*1870*/  FMUL R9, R24, -1.2566999885166296735e-06 ;  /* 0xb5a8abe218097820 */ /* 0x000fe20000400000 */
[----:B------:R-:W-:Y:S02]  /*1880*/  FFMA R17, R0, R23, R17 ;  /* 0x0000001700117223 */ /* 0x000fe40000000011 */
[----:B------:R-:W0:Y:S01]  /*1890*/  MUFU.RCP R16, R11 ;  /* 0x0000000b00107308 */ /* 0x000e220000001000 */
[----:B------:R-:W-:Y:S01]  /*18a0*/  FADD R12, R13, R12 ;  /* 0x0000000c0d0c7221 */ /* 0x000fe20000000000 */
[----:B------:R-:W-:Y:S01]  /*18b0*/  FMUL R9, R9, R24 ;  /* 0x0000001809097220 */ /* 0x000fe20000400000 */
[----:B------:R-:W-:Y:S02]  /*18c0*/  FFMA R17, R8, R14, R17 ;  /* 0x0000000e08117223 */ /* 0x000fe40000000011 */
[----:B------:R-:W-:Y:S02]  /*18d0*/  FADD R12, R12, R15 ;  /* 0x0000000f0c0c7221 */ /* 0x000fe40000000000 */
[----:B------:R-:W-:-:S02]  /*18e0*/  FFMA R17, R10, R3, R17 ;  /* 0x000000030a117223 */ /* 0x000fc40000000011 */
[----:B------:R-:W-:-:S04]  /*18f0*/  FMUL.D4 R0, R9, R12 ;  /* 0x0000000c09007220 */ /* 0x000fc80000200000 */
[----:B------:R-:W-:-:S04]  /*1900*/  FFMA R0, R0, 2, R17 ;  /* 0x4000000000007823 */ /* 0x000fc80000000011 */
[----:B------:R-:W1:Y:S01]  /*1910*/  FCHK P0, R0, R11 ;  /* 0x0000000b00007302 */ /* 0x000e620000000000 */
[----:B0-----:R-:W-:-:S04]  /*1920*/  FFMA R3, -R11, R16, 1 ;  /* 0x3f8000000b037423 */ /* 0x001fc80000000110 */
[----:B------:R-:W-:-:S04]  /*1930*/  FFMA R3, R16, R3, R16 ;  /* 0x0000000310037223 */ /* 0x000fc80000000010 */
[----:B------:R-:W-:-:S04]  /*1940*/  FFMA R4, R0, R3, RZ ;  /* 0x0000000300047223 */ /* 0x000fc800000000ff */
[----:B------:R-:W-:-:S04]  /*1950*/  FFMA R5, -R11, R4, R0 ;  /* 0x000000040b057223 */ /* 0x000fc80000000100 */
[----:B------:R-:W-:Y:S01]  /*1960*/  FFMA R3, R3, R5, R4 ;  /* 0x0000000503037223 */ /* 0x000fe20000000004 */
[----:B-1----:R-:W-:Y:S06]  /*1970*/  @!P0 BRA `(.L_x_137) ;  /* 0x0000000000108947 */ /* 0x002fec0003800000 */
[----:B------:R-:W-:Y:S01]  /*1980*/  IMAD.MOV.U32 R3, RZ, RZ, R11 ;  /* 0x000000ffff037224 */ /* 0x000fe200078e000b */
[----:B------:R-:W-:-:S07]  /*1990*/  MOV R4, 0x19b0 ;  /* 0x000019b000047802 */ /* 0x000fce0000000f00 */
[----:B------:R-:W-:Y:S05]  /*19a0*/  CALL.REL.NOINC `($__internal_5_$__cuda_sm3x_div_rn_noftz_f32_slowpath) ;  /* 0x00000010001c7944 */ /* 0x000fea0003c00000 */
[----:B------:R-:W-:-:S07]  /*19b0*/  MOV R3, R7 ;  /* 0x0000000700037202 */ /* 0x000fce0000000f00 */
.L_x_137:
[----:B------:R-:W-:Y:S05]  /*19c0*/  BSYNC.RECONVERGENT B0 ;  /* 0x0000000000007941 */ /* 0x000fea0003800200 */
.L_x_136:
[----:B------:R-:W0:Y:S02]  /*19d0*/  LDC.64 R4, c[0x0][0x388] ;  /* 0x0000e200ff047b82 */ /* 0x000e240000000a00 */
[----:B0-----:R-:W-:-:S05]  /*19e0*/  IMAD.WIDE R4, R2, 0x4, R4 ;  /* 0x0000000402047825 */ /* 0x001fca00078e0204 */
[----:B------:R-:W-:Y:S01]  /*19f0*/  STG.E desc[UR6][R4.64], R3 ;  /* 0x0000000304007986 */ /* 0x000fe2000c101906 */
[----:B------:R-:W-:Y:S05]  /*1a00*/  EXIT ;  /* 0x000000000000794d */ /* 0x000fea0003800000 */
.L_x_135:
[----:B------:R-:W-:-:S05]  /*1a10*/  IMAD.HI R0, R3, 0x55555556, RZ ;  /* 0x5555555603007827 */ /* 0x000fca00078e02ff */
[----:B------:R-:W-:-:S05]  /*1a20*/  LEA.HI R0, R0, R0, RZ, 0x1 ;  /* 0x0000000000007211 */ /* 0x000fca00078f08ff */
[----:B------:R-:W-:-:S05]  /*1a30*/  VIADD R0, R0, 0xfffffffe ;  /* 0xfffffffe00007836 */ /* 0x000fca0000000000 */
[----:B------:R-:W-:-:S13]  /*1a40*/  ISETP.NE.AND P0, PT, R7, R0, PT ;  /* 0x000000000700720c */ /* 0x000fda0003f05270 */
[----:B------:R-:W-:Y:S05]  /*1a50*/  @P0 BRA `(.L_x_138) ;  /* 0x0000000000e40947 */ /* 0x000fea0003800000 */
[----:B------:R-:W0:Y:S08]  /*1a60*/  LDC.64 R6, c[0x0][0x390] ;  /* 0x0000e400ff067b82 */ /* 0x000e300000000a00 */
[----:B------:R-:W1:Y:S08]  /*1a70*/  LDC.64 R8, c[0x0][0x398] ;  /* 0x0000e600ff087b82 */ /* 0x000e700000000a00 */
[----:B------:R-:W2:Y:S08]  /*1a80*/  LDC.64 R20, c[0x0][0x3b8] ;  /* 0x0000ee00ff147b82 */ /* 0x000eb00000000a00 */
[----:B------:R-:W3:Y:S01]  /*1a90*/  LDC.64 R10, c[0x0][0x3a0] ;  /* 0x0000e800ff0a7b82 */ /* 0x000ee20000000a00 */
[----:B0-----:R-:W-:-:S07]  /*1aa0*/  IMAD.WIDE R12, R2, 0x4, R6 ;  /* 0x00000004020c7825 */ /* 0x001fce00078e0206 */
[----:B------:R-:W0:Y:S01]  /*1ab0*/  LDC.64 R18, c[0x0][0x3a8] ;  /* 0x0000ea00ff127b82 */ /* 0x000e220000000a00 */
[C---:B-1----:R-:W-:Y:S01]  /*1ac0*/  IMAD.WIDE R14, R2.reuse, 0x4, R8 ;  /* 0x00000004020e7825 */ /* 0x042fe200078e0208 */
[----:B------:R-:W4:Y:S06]  /*1ad0*/  LDG.E R0, desc[UR6][R12.64] ;  /* 0x000000060c007981 */ /* 0x000f2c000c1e1900 */
[----:B------:R-:W1:Y:S01]  /*1ae0*/  LDC.64 R4, c[0x0][0x380] ;  /* 0x0000e000ff047b82 */ /* 0x000e620000000a00 */
[C---:B--2---:R-:W-:Y:S01]  /*1af0*/  IMAD.WIDE R6, R2.reuse, 0x4, R20 ;  /* 0x0000000402067825 */ /* 0x044fe200078e0214 */
[----:B------:R-:W4:Y:S03]  /*1b00*/  LDG.E R9, desc[UR6][R14.64] ;  /* 0x000000060e097981 */ /* 0x000f26000c1e1900 */
[C---:B------:R-:W-:Y:S01]  /*1b10*/  IMAD.IADD R23, R2.reuse, 0x1, -R3 ;  /* 0x0000000102177824 */ /* 0x040fe200078e0a03 */
[----:B------:R-:W2:Y:S01]  /*1b20*/  LDG.E R12, desc[UR6][R6.64+0x4] ;  /* 0x00000406060c7981 */ /* 0x000ea2000c1e1900 */
[----:B---3--:R-:W-:-:S04]  /*1b30*/  IMAD.WIDE R16, R2, 0x4, R10 ;  /* 0x0000000402107825 */ /* 0x008fc800078e020a */
[----:B------:R-:W-:Y:S01]  /*1b40*/  IMAD.WIDE R20, R3, 0x4, R6 ;  /* 0x0000000403147825 */ /* 0x000fe200078e0206 */
[----:B------:R-:W3:Y:S03]  /*1b50*/  LDG.E R8, desc[UR6][R16.64] ;  /* 0x0000000610087981 */ /* 0x000ee6000c1e1900 */
[----:B0-----:R-:W-:Y:S01]  /*1b60*/  IMAD.WIDE R18, R2, 0x4, R18 ;  /* 0x0000000402127825 */ /* 0x001fe200078e0212 */
[----:B------:R-:W2:Y:S04]  /*1b70*/  LDG.E R13, desc[UR6][R20.64+0x4] ;  /* 0x00000406140d7981 */ /* 0x000ea8000c1e1900 */
[----:B------:R0:W5:Y:S01]  /*1b80*/  LDG.E R10, desc[UR6][R18.64] ;  /* 0x00000006120a7981 */ /* 0x000162000c1e1900 */
[----:B-1----:R-:W-:-:S03]  /*1b90*/  IMAD.WIDE R22, R23, 0x4, R4 ;  /* 0x0000000417167825 */ /* 0x002fc600078e0204 */
[----:B------:R-:W5:Y:S01]  /*1ba0*/  LDG.E R15, desc[UR6][R20.64] ;  /* 0x00000006140f7981 */ /* 0x000f62000c1e1900 */
[----:B------:R-:W-:-:S03]  /*1bb0*/  IMAD.WIDE R4, R2, 0x4, R4 ;  /* 0x0000000402047825 */ /* 0x000fc600078e0204 */
[----:B------:R-:W5:Y:S01]  /*1bc0*/  LDG.E R11, desc[UR6][R22.64] ;  /* 0x00000006160b7981 */ /* 0x000f62000c1e1900 */
[----:B0-----:R-:W0:Y:S03]  /*1bd0*/  LDC R18, c[0x0][0x3c0] ;  /* 0x0000f000ff127b82 */ /* 0x001e260000000800 */
[----:B------:R-:W5:Y:S04]  /*1be0*/  LDG.E R25, desc[UR6][R4.64+0x4] ;  /* 0x0000040604197981 */ /* 0x000f68000c1e1900 */
[----:B------:R0:W5:Y:S04]  /*1bf0*/  LDG.E R17, desc[UR6][R6.64] ;  /* 0x0000000606117981 */ /* 0x000168000c1e1900 */
[----:B------:R-:W5:Y:S01]  /*1c00*/  LDG.E R14, desc[UR6][R4.64+-0x4] ;  /* 0xfffffc06040e7981 */ /* 0x000f62000c1e1900 */
[----:B0-----:R-:W-:-:S04]  /*1c10*/  FMUL R7, R18, -1.2566999885166296735e-06 ;  /* 0xb5a8abe212077820 */ /* 0x001fc80000400000 */
[----:B------:R-:W-:Y:S01]  /*1c20*/  FMUL R7, R7, R18 ;  /* 0x0000001207077220 */ /* 0x000fe20000400000 */
[----:B------:R-:W-:Y:S01]  /*1c30*/  BSSY.RECONVERGENT B0, `(.L_x_139) ;  /* 0x0000017000007945 */ /* 0x000fe20003800200 */
[----:B----4-:R-:W-:-:S04]  /*1c40*/  FADD R3, R0, R9 ;  /* 0x0000000900037221 */ /* 0x010fc80000000000 */
[----:B---3--:R-:W-:Y:S01]  /*1c50*/  FADD R3, R8, R3 ;  /* 0x0000000308037221 */ /* 0x008fe20000000000 */
[----:B--2---:R-:W-:-:S03]  /*1c60*/  FADD R12, R12, R13 ;  /* 0x0000000d0c0c7221 */ /* 0x004fc60000000000 */
[----:B-----5:R-:W-:-:S04]  /*1c70*/  FADD R3, R10, R3 ;  /* 0x000000030a037221 */ /* 0x020fc80000000000 */
[----:B------:R-:W0:Y:S01]  /*1c80*/  MUFU.RCP R16, R3 ;  /* 0x0000000300107308 */ /* 0x000e220000001000 */
[----:B------:R-:W-:Y:S01]  /*1c90*/  FMUL R9, R9, R11 ;  /* 0x0000000b09097220 */ /* 0x000fe20000400000 */
[----:B------:R-:W-:-:S03]  /*1ca0*/  FADD R12, R12, R15 ;  /* 0x0000000f0c0c7221 */ /* 0x000fc60000000000 */
[----:B------:R-:W-:Y:S01]  /*1cb0*/  FFMA R9, R0, R25, R9 ;  /* 0x0000001900097223 */ /* 0x000fe20000000009 */
[----:B------:R-:W-:-:S03]  /*1cc0*/  FADD R12, R12, R17 ;  /* 0x000000110c0c7221 */ /* 0x000fc60000000000 */
[----:B------:R-:W-:Y:S01]  /*1cd0*/  FFMA R9, R8, R14, R9 ;  /* 0x0000000e08097223 */ /* 0x000fe20000000009 */
[----:B------:R-:W-:-:S03]  /*1ce0*/  FMUL.D4 R0, R7, R12 ;  /* 0x0000000c07007220 */ /* 0x000fc60000200000 */
[----:B------:R-:W-:-:S04]  /*1cf0*/  FFMA R9, R10, R11, R9 ;  /* 0x0000000b0a097223 */ /* 0x000fc80000000009 */
[----:B------:R-:W-:Y:S01]  /*1d00*/  FFMA R0, R0, 2, R9 ;  /* 0x4000000000007823 */ /* 0x000fe20000000009 */
[----:B0-----:R-:W-:-:S03]  /*1d10*/  FFMA R5, -R3, R16, 1 ;  /* 0x3f80000003057423 */ /* 0x001fc60000000110 */
[----:B------:R-:W0:Y:S01]  /*1d20*/  FCHK P0, R0, R3 ;  /* 0x0000000300007302 */ /* 0x000e220000000000 */
[----:B------:R-:W-:-:S04]  /*1d30*/  FFMA R5, R16, R5, R16 ;  /* 0x0000000510057223 */ /* 0x000fc80000000010 */
[----:B------:R-:W-:-:S04]  /*1d40*/  FFMA R4, R0, R5, RZ ;  /* 0x0000000500047223 */ /* 0x000fc800000000ff */
[----:B------:R-:W-:-:S04]  /*1d50*/  FFMA R6, -R3, R4, R0 ;  /* 0x0000000403067223 */ /* 0x000fc80000000100 */
[----:B------:R-:W-:Y:S01]  /*1d60*/  FFMA R7, R5, R6, R4 ;  /* 0x0000000605077223 */ /* 0x000fe20000000004 */
[----:B0-----:R-:W-:Y:S06]  /*1d70*/  @!P0 BRA `(.L_x_140) ;  /* 0x0000000000088947 */ /* 0x001fec0003800000 */
[----:B------:R-:W-:-:S07]  /*1d80*/  MOV R4, 0x1da0 ;  /* 0x00001da000047802 */ /* 0x000fce0000000f00 */
[----:B------:R-:W-:Y:S05]  /*1d90*/  CALL.REL.NOINC `($__internal_5_$__cuda_sm3x_div_rn_noftz_f32_slowpath) ;  /* 0x0000000c00207944 */ /* 0x000fea0003c00000 */
.L_x_140:
[----:B------:R-:W-:Y:S05]  /*1da0*/  BSYNC.RECONVERGENT B0 ;  /* 0x0000000000007941 */ /* 0x000fea0003800200 */
.L_x_139:
[----:B------:R-:W0:Y:S02]  /*1db0*/  LDC.64 R4, c[0x0][0x388] ;  /* 0x0000e200ff047b82 */ /* 0x000e240000000a00 */
[----:B0-----:R-:W-:-:S05]  /*1dc0*/  IMAD.WIDE R4, R2, 0x4, R4 ;  /* 0x0000000402047825 */ /* 0x001fca00078e0204 */
[----:B------:R-:W-:Y:S01]  /*1dd0*/  STG.E desc[UR6][R4.64], R7 ;  /* 0x0000000704007986 */ /* 0x000fe2000c101906 */
[----:B------:R-:W-:Y:S05]  /*1de0*/  EXIT ;  /* 0x000000000000794d */ /* 0x000fea0003800000 */
.L_x_138:
        /* <DEDUP_REMOVED lines=10> */
[----:B--2---:R-:W-:-:S04]  /*1e90*/  IMAD.WIDE R24, R2, 0x4, R8 ;  /* 0x0000000402187825 */ /* 0x004fc800078e0208 */
[----:B---3--:R-:W-:-:S05]  /*1ea0*/  IMAD.WIDE R8, R2, 0x4, R4 ;  /* 0x0000000402087825 */ /* 0x008fca00078e0204 */
[----:B------:R-:W2:Y:S01]  /*1eb0*/  LDG.E R21, desc[UR6][R8.64+-0x4] ;  /* 0xfffffc0608157981 */ /* 0x000ea2000c1e1900 */
[----:B0-----:R-:W-:-:S03]  /*1ec0*/  IMAD.WIDE R6, R2, 0x4, R14 ;  /* 0x0000000402067825 */ /* 0x001fc600078e020e */
[----:B------:R-:W3:Y:S01]  /*1ed0*/  LDG.E R15, desc[UR6][R8.64+0x4] ;  /* 0x00000406080f7981 */ /* 0x000ee2000c1e1900 */
[----:B------:R-:W-:-:S03]  /*1ee0*/  IMAD.WIDE R26, R3, 0x4, R8 ;  /* 0x00000004031a7825 */ /* 0x000fc600078e0208 */
[----:B------:R-:W5:Y:S01]  /*1ef0*/  LDG.E R17, desc[UR6][R6.64] ;  /* 0x0000000606117981 */ /* 0x000f62000c1e1900 */
[----:B-1----:R-:W-:-:S03]  /*1f00*/  IMAD.WIDE R22, R2, 0x4, R12 ;  /* 0x0000000402167825 */ /* 0x002fc600078e020c */
[----:B------:R-:W2:Y:S01]  /*1f10*/  LDG.E R16, desc[UR6][R26.64] ;  /* 0x000000061a107981 */ /* 0x000ea2000c1e1900 */
[----:B------:R-:W-:-:S03]  /*1f20*/  IMAD.WIDE R18, R3, 0x4, R6 ;  /* 0x0000000403127825 */ /* 0x000fc600078e0206 */
[----:B------:R0:W3:Y:S01]  /*1f30*/  LDG.E R10, desc[UR6][R22.64] ;  /* 0x00000006160a7981 */ /* 0x0000e2000c1e1900 */
[----:B------:R-:W-:-:S03]  /*1f40*/  IADD3 R3, PT, PT, R2, -R3, RZ ;  /* 0x8000000302037210 */ /* 0x000fc60007ffe0ff */
[----:B------:R-:W5:Y:S04]  /*1f50*/  LDG.E R12, desc[UR6][R24.64] ;  /* 0x00000006180c7981 */ /* 0x000f68000c1e1900 */
[----:B------:R-:W5:Y:S04]  /*1f60*/  LDG.E R13, desc[UR6][R6.64+0x4] ;  /* 0x00000406060d7981 */ /* 0x000f68000c1e1900 */
[----:B------:R-:W5:Y:S01]  /*1f70*/  LDG.E R14, desc[UR6][R18.64+0x4] ;  /* 0x00000406120e7981 */ /* 0x000f62000c1e1900 */
[----:B------:R-:W-:Y:S01]  /*1f80*/  IMAD.WIDE R4, R3, 0x4, R4 ;  /* 0x0000000403047825 */ /* 0x000fe200078e0204 */
[----:B0-----:R-:W0:Y:S02]  /*1f90*/  LDC R23, c[0x0][0x3c0] ;  /* 0x0000f000ff177b82 */ /* 0x001e240000000800 */
[----:B------:R-:W5:Y:S04]  /*1fa0*/  LDG.E R20, desc[UR6][R18.64] ;  /* 0x0000000612147981 */ /* 0x000f68000c1e1900 */
[----:B------:R-:W5:Y:S01]  /*1fb0*/  LDG.E R4, desc[UR6][R4.64] ;  /* 0x0000000604047981 */ /* 0x000f62000c1e1900 */
[----:B------:R-:W-:Y:S01]  /*1fc0*/  BSSY.RECONVERGENT B0, `(.L_x_141) ;  /* 0x0000019000007945 */ /* 0x000fe20003800200 */
[----:B----4-:R-:W-:Y:S01]  /*1fd0*/  FADD R3, R0, R11 ;  /* 0x0000000b00037221 */ /* 0x010fe20000000000 */
[----:B--2---:R-:W-:-:S03]  /*1fe0*/  FMUL R11, R11, R16 ;  /* 0x000000100b0b7220 */ /* 0x004fc60000400000 */
[----:B---3--:R-:W-:Y:S01]  /*1ff0*/  FADD R3, R10, R3 ;  /* 0x000000030a037221 */ /* 0x008fe20000000000 */
[----:B------:R-:W-:-:S03]  /*2000*/  FFMA R11, R0, R15, R11 ;  /* 0x0000000f000b7223 */ /* 0x000fc6000000000b */
[----:B-----5:R-:W-:Y:S01]  /*2010*/  FADD R3, R12, R3 ;  /* 0x000000030c037221 */ /* 0x020fe20000000000 */
[----:B0-----:R-:W-:-:S03]  /*2020*/  FMUL R0, R23, -1.2566999885166296735e-06 ;  /* 0xb5a8abe217007820 */ /* 0x001fc60000400000 */
[----:B------:R-:W0:Y:S01]  /*2030*/  MUFU.RCP R22, R3 ;  /* 0x0000000300167308 */ /* 0x000e220000001000 */
[----:B------:R-:W-:-:S04]  /*2040*/  FADD R13, R13, R14 ;  /* 0x0000000e0d0d7221 */ /* 0x000fc80000000000 */
[----:B------:R-:W-:Y:S01]  /*2050*/  FADD R20, R13, R20 ;  /* 0x000000140d147221 */ /* 0x000fe20000000000 */
[----:B------:R-:W-:Y:S01]  /*2060*/  FFMA R11, R10, R21, R11 ;  /* 0x000000150a0b7223 */ /* 0x000fe2000000000b */
[----:B------:R-:W-:Y:S02]  /*2070*/  FMUL R0, R0, R23 ;  /* 0x0000001700007220 */ /* 0x000fe40000400000 */
[----:B------:R-:W-:Y:S01]  /*2080*/  FADD R17, R20, R17 ;  /* 0x0000001114117221 */ /* 0x000fe20000000000 */
[----:B------:R-:W-:-:S03]  /*2090*/  FFMA R11, R12, R4, R11 ;  /* 0x000000040c0b7223 */ /* 0x000fc6000000000b */
[----:B------:R-:W-:-:S04]  /*20a0*/  FMUL.D4 R0, R0, R17 ;  /* 0x0000001100007220 */ /* 0x000fc80000200000 */
        /* <DEDUP_REMOVED lines=10> */
.L_x_142:
[----:B------:R-:W-:Y:S05]  /*2150*/  BSYNC.RECONVERGENT B0 ;  /* 0x0000000000007941 */ /* 0x000fea0003800200 */
.L_x_141:
[----:B------:R-:W0:Y:S02]  /*2160*/  LDC.64 R4, c[0x0][0x388] ;  /* 0x0000e200ff047b82 */ /* 0x000e240000000a00 */
[----:B0-----:R-:W-:-:S05]  /*2170*/  IMAD.WIDE R4, R2, 0x4, R4 ;  /* 0x0000000402047825 */ /* 0x001fca00078e0204 */
[----:B------:R-:W-:Y:S01]  /*2180*/  STG.E desc[UR6][R4.64], R7 ;  /* 0x0000000704007986 */ /* 0x000fe2000c101906 */
[----:B------:R-:W-:Y:S05]  /*2190*/  EXIT ;  /* 0x000000000000794d */ /* 0x000fea0003800000 */
        .weak           $__internal_3_$__cuda_sm20_div_rn_f64_full
        .type           $__internal_3_$__cuda_sm20_div_rn_f64_full,@function
        .size           $__internal_3_$__cuda_sm20_div_rn_f64_full,($__internal_4_$__cuda_sm20_dsqrt_rn_f64_mediumpath_v1 - $__internal_3_$__cuda_sm20_div_rn_f64_full)
$__internal_3_$__cuda_sm20_div_rn_f64_full:
[C---:B------:R-:W-:Y:S01]  /*21a0*/  FSETP.GEU.AND P0, PT, |R17|.reuse, 1.469367938527859385e-39, PT ;  /* 0x001000001100780b */ /* 0x040fe20003f0e200 */
[----:B------:R-:W-:Y:S01]  /*21b0*/  IMAD.MOV.U32 R20, RZ, RZ, 0x1 ;  /* 0x00000001ff147424 */ /* 0x000fe200078e00ff */
[----:B------:R-:W-:Y:S01]  /*21c0*/  LOP3.LUT R18, R17, 0x800fffff, RZ, 0xc0, !PT ;  /* 0x800fffff11127812 */ /* 0x000fe200078ec0ff */
[----:B------:R-:W-:Y:S01]  /*21d0*/  BSSY.RECONVERGENT B1, `(.L_x_143) ;  /* 0x0000054000017945 */ /* 0x000fe20003800200 */
[C---:B------:R-:W-:Y:S02]  /*21e0*/  FSETP.GEU.AND P2, PT, |R15|.reuse, 1.469367938527859385e-39, PT ;  /* 0x001000000f00780b */ /* 0x040fe40003f4e200 */
[----:B------:R-:W-:Y:S01]  /*21f0*/  LOP3.LUT R19, R18, 0x3ff00000, RZ, 0xfc, !PT ;  /* 0x3ff0000012137812 */ /* 0x000fe200078efcff */
[----:B------:R-:W-:Y:S01]  /*2200*/  IMAD.MOV.U32 R18, RZ, RZ, R16 ;  /* 0x000000ffff127224 */ /* 0x000fe200078e0010 */
[----:B------:R-:W-:Y:S02]  /*2210*/  LOP3.LUT R3, R15, 0x7ff00000, RZ, 0xc0, !PT ;  /* 0x7ff000000f037812 */ /* 0x000fe400078ec0ff */
[----:B------:R-:W-:-:S03]  /*2220*/  LOP3.LUT R28, R17, 0x7ff00000, RZ, 0xc0, !PT ;  /* 0x7ff00000111c7812 */ /* 0x000fc600078ec0ff */
[----:B------:R-:W-:Y:S01]  /*2230*/  @!P0 DMUL R18, R16, 8.98846567431157953865e+307 ;  /* 0x7fe0000010128828 */ /* 0x000fe20000000000 */
[----:B------:R-:W-:-:S03]  /*2240*/  ISETP.GE.U32.AND P1, PT, R3, R28, PT ;  /* 0x0000001c0300720c */ /* 0x000fc60003f26070 */
[----:B------:R-:W-:Y:S02]  /*2250*/  @!P2 LOP3.LUT R4, R17, 0x7ff00000, RZ, 0xc0, !PT ;  /* 0x7ff000001104a812 */ /* 0x000fe400078ec0ff */
[----:B------:R-:W0:Y:S02]  /*2260*/  MUFU.RCP64H R21, R19 ;  /* 0x0000001300157308 */ /* 0x000e240000001800 */
[----:B------:R-:W-:Y:S02]  /*2270*/  @!P2 ISETP.GE.U32.AND P3, PT, R3, R4, PT ;  /* 0x000000040300a20c */ /* 0x000fe40003f66070 */
[----:B------:R-:W-:Y:S02]  /*2280*/  MOV R4, 0x1ca00000 ;  /* 0x1ca0000000047802 */ /* 0x000fe40000000f00 */
[----:B------:R-:W-:Y:S02]  /*2290*/  @!P0 LOP3.LUT R28, R19, 0x7ff00000, RZ, 0xc0, !PT ;  /* 0x7ff00000131c8812 */ /* 0x000fe400078ec0ff */
[----:B------:R-:W-:-:S04]  /*22a0*/  @!P2 SEL R23, R4, 0x63400000, !P3 ;  /* 0x634000000417a807 */ /* 0x000fc80005800000 */
[----:B------:R-:W-:-:S04]  /*22b0*/  @!P2 LOP3.LUT R26, R23, 0x80000000, R15, 0xf8, !PT ;  /* 0x80000000171aa812 */ /* 0x000fc800078ef80f */
[----:B------:R-:W-:Y:S01]  /*22c0*/  @!P2 LOP3.LUT R27, R26, 0x100000, RZ, 0xfc, !PT ;  /* 0x001000001a1ba812 */ /* 0x000fe200078efcff */
[----:B0-----:R-:W-:Y:S01]  /*22d0*/  DFMA R24, R20, -R18, 1 ;  /* 0x3ff000001418742b */ /* 0x001fe20000000812 */
[----:B------:R-:W-:-:S07]  /*22e0*/  @!P2 IMAD.MOV.U32 R26, RZ, RZ, RZ ;  /* 0x000000ffff1aa224 */ /* 0x000fce00078e00ff */
[----:B------:R-:W-:-:S08]  /*22f0*/  DFMA R24, R24, R24, R24 ;  /* 0x000000181818722b */ /* 0x000fd00000000018 */
[----:B------:R-:W-:Y:S01]  /*2300*/  DFMA R24, R20, R24, R20 ;  /* 0x000000181418722b */ /* 0x000fe20000000014 */
[----:B------:R-:W-:Y:S01]  /*2310*/  SEL R21, R4, 0x63400000, !P1 ;  /* 0x6340000004157807 */ /* 0x000fe20004800000 */
[----:B------:R-:W-:-:S03]  /*2320*/  IMAD.MOV.U32 R20, RZ, RZ, R14 ;  /* 0x000000ffff147224 */ /* 0x000fc600078e000e */
[----:B------:R-:W-:-:S03]  /*2330*/  LOP3.LUT R21, R21, 0x800fffff, R15, 0xf8, !PT ;  /* 0x800fffff15157812 */ /* 0x000fc600078ef80f */
[----:B------:R-:W-:-:S03]  /*2340*/  DFMA R22, R24, -R18, 1 ;  /* 0x3ff000001816742b */ /* 0x000fc60000000812 */
[----:B------:R-:W-:-:S05]  /*2350*/  @!P2 DFMA R20, R20, 2, -R26 ;  /* 0x400000001414a82b */ /* 0x000fca000000081a */
[----:B------:R-:W-:-:S08]  /*2360*/  DFMA R22, R24, R22, R24 ;  /* 0x000000161816722b */ /* 0x000fd00000000018 */
[----:B------:R-:W-:-:S08]  /*2370*/  DMUL R24, R22, R20 ;  /* 0x0000001416187228 */ /* 0x000fd00000000000 */
[----:B------:R-:W-:-:S08]  /*2380*/  DFMA R26, R24, -R18, R20 ;  /* 0x80000012181a722b */ /* 0x000fd00000000014 */
[----:B------:R-:W-:Y:S01]  /*2390*/  DFMA R26, R22, R26, R24 ;  /* 0x0000001a161a722b */ /* 0x000fe20000000018 */
[----:B------:R-:W-:Y:S01]  /*23a0*/  MOV R24, R3 ;  /* 0x0000000300187202 */ /* 0x000fe20000000f00 */
[----:B------:R-:W-:Y:S01]  /*23b0*/  VIADD R23, R28, 0xffffffff ;  /* 0xffffffff1c177836 */ /* 0x000fe20000000000 */
[----:B------:R-:W-:-:S05]  /*23c0*/  @!P2 LOP3.LUT R24, R21, 0x7ff00000, RZ, 0xc0, !PT ;  /* 0x7ff000001518a812 */ /* 0x000fca00078ec0ff */
[----:B------:R-:W-:-:S05]  /*23d0*/  VIADD R22, R24, 0xffffffff ;  /* 0xffffffff18167836 */ /* 0x000fca0000000000 */
[----:B------:R-:W-:-:S04]  /*23e0*/  ISETP.GT.U32.AND P0, PT, R22, 0x7feffffe, PT ;  /* 0x7feffffe1600780c */ /* 0x000fc80003f04070 */
[----:B------:R-:W-:-:S13]  /*23f0*/  ISETP.GT.U32.OR P0, PT, R23, 0x7feffffe, P0 ;  /* 0x7feffffe1700780c */ /* 0x000fda0000704470 */
[----:B------:R-:W-:Y:S05]  /*2400*/  @P0 BRA `(.L_x_144) ;  /* 0x00000000006c0947 */ /* 0x000fea0003800000 */
[----:B------:R-:W-:-:S04]  /*2410*/  LOP3.LUT R22, R17, 0x7ff00000, RZ, 0xc0, !PT ;  /* 0x7ff0000011167812 */ /* 0x000fc800078ec0ff */
[CC--:B------:R-:W-:Y:S02]  /*2420*/  VIADDMNMX R14, R3.reuse, -R22.reuse, 0xb9600000, !PT ;  /* 0xb9600000030e7446 */ /* 0x0c0fe40007800916 */
[----:B------:R-:W-:Y:S02]  /*2430*/  ISETP.GE.U32.AND P0, PT, R3, R22, PT ;  /* 0x000000160300720c */ /* 0x000fe40003f06070 */
[----:B------:R-:W-:Y:S01]  /*2440*/  VIMNMX R3, PT, PT, R14, 0x46a00000, PT ;  /* 0x46a000000e037848 */ /* 0x000fe20003fe0100 */
[----:B------:R-:W-:Y:S01]  /*2450*/  IMAD.MOV.U32 R14, RZ, RZ, RZ ;  /* 0x000000ffff0e7224 */ /* 0x000fe200078e00ff */
[----:B------:R-:W-:-:S04]  /*2460*/  SEL R4, R4, 0x63400000, !P0 ;  /* 0x6340000004047807 */ /* 0x000fc80004000000 */
[----:B------:R-:W-:-:S05]  /*2470*/  IADD3 R3, PT, PT, -R4, R3, RZ ;  /* 0x0000000304037210 */ /* 0x000fca0007ffe1ff */
[----:B------:R-:W-:-:S06]  /*2480*/  VIADD R15, R3, 0x7fe00000 ;  /* 0x7fe00000030f7836 */ /* 0x000fcc0000000000 */
[----:B------:R-:W-:-:S10]  /*2490*/  DMUL R22, R26, R14 ;  /* 0x0000000e1a167228 */ /* 0x000fd40000000000 */
[----:B------:R-:W-:-:S13]  /*24a0*/  FSETP.GTU.AND P0, PT, |R23|, 1.469367938527859385e-39, PT ;  /* 0x001000001700780b */ /* 0x000fda0003f0c200 */
[----:B------:R-:W-:Y:S05]  /*24b0*/  @P0 BRA `(.L_x_145) ;  /* 0x0000000000940947 */ /* 0x000fea0003800000 */
[----:B------:R-:W-:-:S06]  /*24c0*/  DFMA R18, R26, -R18, R20 ;  /* 0x800000121a12722b */ /* 0x000fcc0000000014 */
[----:B------:R-:W-:-:S04]  /*24d0*/  MOV R18, RZ ;  /* 0x000000ff00127202 */ /* 0x000fc80000000f00 */
[C---:B------:R-:W-:Y:S02]  /*24e0*/  FSETP.NEU.AND P0, PT, R19.reuse, RZ, PT ;  /* 0x000000ff1300720b */ /* 0x040fe40003f0d000 */
[----:B------:R-:W-:-:S04]  /*24f0*/  LOP3.LUT R17, R19, 0x80000000, R17, 0x48, !PT ;  /* 0x8000000013117812 */ /* 0x000fc800078e4811 */
[----:B------:R-:W-:-:S07]  /*2500*/  LOP3.LUT R19, R17, R15, RZ, 0xfc, !PT ;  /* 0x0000000f11137212 */ /* 0x000fce00078efcff */
[----:B------:R-:W-:Y:S05]  /*2510*/  @!P0 BRA `(.L_x_145) ;  /* 0x00000000007c8947 */ /* 0x000fea0003800000 */
[----:B------:R-:W-:Y:S01]  /*2520*/  IMAD.MOV R15, RZ, RZ, -R3 ;  /* 0x000000ffff0f7224 */ /* 0x000fe200078e0a03 */
[----:B------:R-:W-:Y:S01]  /*2530*/  DMUL.RP R18, R26, R18 ;  /* 0x000000121a127228 */ /* 0x000fe20000008000 */
[----:B------:R-:W-:Y:S01]  /*2540*/  IMAD.MOV.U32 R14, RZ, RZ, RZ ;  /* 0x000000ffff0e7224 */ /* 0x000fe200078e00ff */
[----:B------:R-:W-:-:S05]  /*2550*/  IADD3 R3, PT, PT, -R3, -0x43300000, RZ ;  /* 0xbcd0000003037810 */ /* 0x000fca0007ffe1ff */
[----:B------:R-:W-:-:S03]  /*2560*/  DFMA R14, R22, -R14, R26 ;  /* 0x8000000e160e722b */ /* 0x000fc6000000001a */
[----:B------:R-:W-:-:S07]  /*2570*/  LOP3.LUT R17, R19, R17, RZ, 0x3c, !PT ;  /* 0x0000001113117212 */ /* 0x000fce00078e3cff */
[----:B------:R-:W-:-:S04]  /*2580*/  FSETP.NEU.AND P0, PT, |R15|, R3, PT ;  /* 0x000000030f00720b */ /* 0x000fc80003f0d200 */
[----:B------:R-:W-:Y:S02]  /*2590*/  FSEL R22, R18, R22, !P0 ;  /* 0x0000001612167208 */ /* 0x000fe40004000000 */
[----:B------:R-:W-:Y:S01]  /*25a0*/  FSEL R23, R17, R23, !P0 ;  /* 0x0000001711177208 */ /* 0x000fe20004000000 */
[----:B------:R-:W-:Y:S06]  /*25b0*/  BRA `(.L_x_145) ;  /* 0x0000000000547947 */ /* 0x000fec0003800000 */
.L_x_144:
[----:B------:R-:W-:-:S14]  /*25c0*/  DSETP.NAN.AND P0, PT, R14, R14, PT ;  /* 0x0000000e0e00722a */ /* 0x000fdc0003f08000 */
[----:B------:R-:W-:Y:S05]  /*25d0*/  @P0 BRA `(.L_x_146) ;  /* 0x0000000000440947 */ /* 0x000fea0003800000 */
[----:B------:R-:W-:-:S14]  /*25e0*/  DSETP.NAN.AND P0, PT, R16, R16, PT ;  /* 0x000000101000722a */ /* 0x000fdc0003f08000 */
[----:B------:R-:W-:Y:S05]  /*25f0*/  @P0 BRA `(.L_x_147) ;  /* 0x0000000000300947 */ /* 0x000fea0003800000 */
[----:B------:R-:W-:Y:S01]  /*2600*/  ISETP.NE.AND P0, PT, R24, R28, PT ;  /* 0x0000001c1800720c */ /* 0x000fe20003f05270 */
[----:B------:R-:W-:Y:S01]  /*2610*/  IMAD.MOV.U32 R23, RZ, RZ, -0x80000 ;  /* 0xfff80000ff177424 */ /* 0x000fe200078e00ff */
[----:B------:R-:W-:-:S11]  /*2620*/  MOV R22, 0x0 ;  /* 0x0000000000167802 */ /* 0x000fd60000000f00 */
        /* <DEDUP_REMOVED lines=9> */
.L_x_147:
[----:B------:R-:W-:Y:S01]  /*26c0*/  LOP3.LUT R23, R17, 0x80000, RZ, 0xfc, !PT ;  /* 0x0008000011177812 */ /* 0x000fe200078efcff */
[----:B------:R-:W-:Y:S01]  /*26d0*/  IMAD.MOV.U32 R22, RZ, RZ, R16 ;  /* 0x000000ffff167224 */ /* 0x000fe200078e0010 */
[----:B------:R-:W-:Y:S06]  /*26e0*/  BRA `(.L_x_145) ;  /* 0x0000000000087947 */ /* 0x000fec0003800000 */
.L_x_146:
[----:B------:R-:W-:Y:S02]  /*26f0*/  LOP3.LUT R23, R15, 0x80000, RZ, 0xfc, !PT ;  /* 0x000800000f177812 */ /* 0x000fe400078efcff */
[----:B------:R-:W-:-:S07]  /*2700*/  MOV R22, R14 ;  /* 0x0000000e00167202 */ /* 0x000fce0000000f00 */
.L_x_145:
[----:B------:R-:W-:Y:S05]  /*2710*/  BSYNC.RECONVERGENT B1 ;  /* 0x0000000000017941 */ /* 0x000fea0003800200 */
.L_x_143:
[----:B------:R-:W-:Y:S02]  /*2720*/  IMAD.MOV.U32 R14, RZ, RZ, R0 ;  /* 0x000000ffff0e7224 */ /* 0x000fe400078e0000 */
[----:B------:R-:W-:-:S04]  /*2730*/  IMAD.MOV.U32 R15, RZ, RZ, 0x0 ;  /* 0x00000000ff0f7424 */ /* 0x000fc800078e00ff */
[----:B------:R-:W-:Y:S05]  /*2740*/  RET.REL.NODEC R14 `(_Z5RelaxPfS_S_S_S_S_iS_fb) ;  /* 0xffffffd80e2c7950 */ /* 0x000fea0003c3ffff */
        .weak           $__internal_4_$__cuda_sm20_dsqrt_rn_f64_mediumpath_v1
        .type           $__internal_4_$__cuda_sm20_dsqrt_rn_f64_mediumpath_v1,@function
        .size           $__internal_4_$__cuda_sm20_dsqrt_rn_f64_mediumpath_v1,($__internal_5_$__cuda_sm3x_div_rn_noftz_f32_slowpath - $__internal_4_$__cuda_sm20_dsqrt_rn_f64_mediumpath_v1)
$__internal_4_$__cuda_sm20_dsqrt_rn_f64_mediumpath_v1:
[----:B------:R-:W-:Y:S01]  /*2750*/  ISETP.GE.U32.AND P0, PT, R8, -0x3400000, PT ;  /* 0xfcc000000800780c */ /* 0x000fe20003f06070 */
[----:B------:R-:W-:Y:S01]  /*2760*/  BSSY.RECONVERGENT B1, `(.L_x_148) ;  /* 0x0000026000017945 */ /* 0x000fe20003800200 */
[----:B------:R-:W-:Y:S01]  /*2770*/  MOV R14, R16 ;  /* 0x00000010000e7202 */ /* 0x000fe20000000f00 */
[----:B------:R-:W-:Y:S02]  /*2780*/  IMAD.MOV.U32 R8, RZ, RZ, R20 ;  /* 0x000000ffff087224 */ /* 0x000fe400078e0014 */
[----:B------:R-:W-:-:S08]  /*2790*/  IMAD.MOV.U32 R9, RZ, RZ, R21 ;  /* 0x000000ffff097224 */ /* 0x000fd000078e0015 */
        /* <DEDUP_REMOVED lines=9> */
.L_x_149:
        /* <DEDUP_REMOVED lines=9> */
[----:B------:R-:W-:Y:S01]  /*28c0*/  IMAD.MOV.U32 R14, RZ, RZ, 0x0 ;  /* 0x00000000ff0e7424 */ /* 0x000fe200078e00ff */
[----:B------:R-:W-:Y:S01]  /*28d0*/  MOV R10, RZ ;  /* 0x000000ff000a7202 */ /* 0x000fe20000000f00 */
        /* <DEDUP_REMOVED lines=8> */
[----:B------:R-:W-:-:S06]  /*2960*/  IADD3 R13, PT, PT, R13, -0x100000, RZ ;  /* 0xfff000000d0d7810 */ /* 0x000fcc0007ffe0ff */
[----:B------:R-:W-:-:S08]  /*2970*/  DFMA R14, R10, -R10, R8 ;  /* 0x8000000a0a0e722b */ /* 0x000fd00000000008 */
[----:B------:R-:W-:-:S10]  /*2980*/  DFMA R8, R12, R14, R10 ;  /* 0x0000000e0c08722b */ /* 0x000fd4000000000a */
[----:B------:R-:W-:Y:S01]  /*2990*/  VIADD R9, R9, 0xfcb00000 ;  /* 0xfcb0000009097836 */ /* 0x000fe20000000000 */
[----:B------:R-:W-:Y:S06]  /*29a0*/  BRA `(.L_x_150) ;  /* 0x0000000000047947 */ /* 0x000fec0003800000 */
.L_x_151:
[----:B------:R-:W-:-:S11]  /*29b0*/  DADD R8, R10, R10 ;  /* 0x000000000a087229 */ /* 0x000fd6000000000a */
.L_x_150:
[----:B------:R-:W-:Y:S05]  /*29c0*/  BSYNC.RECONVERGENT B1 ;  /* 0x0000000000017941 */ /* 0x000fea0003800200 */
.L_x_148:
[----:B------:R-:W-:Y:S01]  /*29d0*/  IMAD.MOV.U32 R12, RZ, RZ, R8 ;  /* 0x000000ffff0c7224 */ /* 0x000fe200078e0008 */
[----:B------:R-:W-:Y:S01]  /*29e0*/  MOV R13, R9 ;  /* 0x00000009000d7202 */ /* 0x000fe20000000f00 */
[----:B------:R-:W-:Y:S02]  /*29f0*/  IMAD.MOV.U32 R8, RZ, RZ, R0 ;  /* 0x000000ffff087224 */ /* 0x000fe400078e0000 */
[----:B------:R-:W-:-:S04]  /*2a00*/  IMAD.MOV.U32 R9, RZ, RZ, 0x0 ;  /* 0x00000000ff097424 */ /* 0x000fc800078e00ff */
[----:B------:R-:W-:Y:S05]  /*2a10*/  RET.REL.NODEC R8 `(_Z5RelaxPfS_S_S_S_S_iS_fb) ;  /* 0xffffffd408787950 */ /* 0x000fea0003c3ffff */
        .weak           $__internal_5_$__cuda_sm3x_div_rn_noftz_f32_slowpath
        .type           $__internal_5_$__cuda_sm3x_div_rn_noftz_f32_slowpath,@function
        .size           $__internal_5_$__cuda_sm3x_div_rn_noftz_f32_slowpath,($_Z5RelaxPfS_S_S_S_S_iS_fb$__internal_accurate_pow - $__internal_5_$__cuda_sm3x_div_rn_noftz_f32_slowpath)
$__internal_5_$__cuda_sm3x_div_rn_noftz_f32_slowpath:
[----:B------:R-:W-:Y:S01]  /*2a20*/  SHF.R.U32.HI R6, RZ, 0x17, R3 ;  /* 0x00000017ff067819 */ /* 0x000fe20000011603 */
[----:B------:R-:W-:Y:S01]  /*2a30*/  BSSY.RECONVERGENT B1, `(.L_x_152) ;  /* 0x0000062000017945 */ /* 0x000fe20003800200 */
[----:B------:R-:W-:Y:S02]  /*2a40*/  SHF.R.U32.HI R5, RZ, 0x17, R0 ;  /* 0x00000017ff057819 */ /* 0x000fe40000011600 */
[----:B------:R-:W-:Y:S02]  /*2a50*/  LOP3.LUT R10, R6, 0xff, RZ, 0xc0, !PT ;  /* 0x000000ff060a7812 */ /* 0x000fe400078ec0ff */
[----:B------:R-:W-:Y:S02]  /*2a60*/  LOP3.LUT R8, R5, 0xff, RZ, 0xc0, !PT ;  /* 0x000000ff05087812 */ /* 0x000fe400078ec0ff */
[----:B------:R-:W-:-:S03]  /*2a70*/  IADD3 R7, PT, PT, R10, -0x1, RZ ;  /* 0xffffffff0a077810 */ /* 0x000fc60007ffe0ff */
[----:B------:R-:W-:Y:S01]  /*2a80*/  VIADD R6, R8, 0xffffffff ;  /* 0xffffffff08067836 */ /* 0x000fe20000000000 */
        /* <DEDUP_REMOVED lines=22> */
[----:B------:R-:W-:Y:S01]  /*2bf0*/  @P0 MOV R5, RZ ;  /* 0x000000ff00050202 */ /* 0x000fe20000000f00 */
[----:B------:R-:W-:Y:S02]  /*2c00*/  @!P0 IMAD.MOV.U32 R5, RZ, RZ, -0x40 ;  /* 0xffffffc0ff058424 */ /* 0x000fe400078e00ff */
[----:B------:R-:W-:Y:S01]  /*2c10*/  @!P0 FFMA R0, R0, 1.84467440737095516160e+19, RZ ;  /* 0x5f80000000008823 */ /* 0x000fe200000000ff */
[----:B------:R-:W-:Y:S01]  /*2c20*/  @!P1 FFMA R3, R3, 1.84467440737095516160e+19, RZ ;  /* 0x5f80000003039823 */ /* 0x000fe200000000ff */
[----:B------:R-:W-:-:S07]  /*2c30*/  @!P1 VIADD R5, R5, 0x40 ;  /* 0x0000004005059836 */ /* 0x000fce0000000000 */
.L_x_153:
[----:B------:R-:W-:Y:S01]  /*2c40*/  LEA R6, R10, 0xc0800000, 0x17 ;  /* 0xc08000000a067811 */ /* 0x000fe200078eb8ff */
[----:B------:R-:W-:Y:S03]  /*2c50*/  BSSY.RECONVERGENT B2, `(.L_x_158) ;  /* 0x0000036000027945 */ /* 0x000fe60003800200 */
[----:B------:R-:W-:Y:S01]  /*2c60*/  IADD3 R6, PT, PT, -R6, R3, RZ ;  /* 0x0000000306067210 */ /* 0x000fe20007ffe1ff */
[----:B------:R-:W-:-:S03]  /*2c70*/  VIADD R3, R8, 0xffffff81 ;  /* 0xffffff8108037836 */ /* 0x000fc60000000000 */
[----:B------:R0:W1:Y:S01]  /*2c80*/  MUFU.RCP R7, R6 ;  /* 0x0000000600077308 */ /* 0x0000620000001000 */
[----:B------:R-:W-:Y:S01]  /*2c90*/  FADD.FTZ R9, -R6, -RZ ;  /* 0x800000ff06097221 */ /* 0x000fe20000010100 */
[C---:B------:R-:W-:Y:S01]  /*2ca0*/  IMAD R0, R3.reuse, -0x800000, R0 ;  /* 0xff80000003007824 */ /* 0x040fe200078e0200 */
[----:B0-----:R-:W-:-:S05]  /*2cb0*/  IADD3 R6, PT, PT, R3, 0x7f, -R10 ;  /* 0x0000007f03067810 */ /* 0x001fca0007ffe80a */
[----:B------:R-:W-:Y:S02]  /*2cc0*/  IMAD.IADD R6, R6, 0x1, R5 ;  /* 0x0000000106067824 */ /* 0x000fe400078e0205 */
[----:B-1----:R-:W-:-:S04]  /*2cd0*/  FFMA R8, R7, R9, 1 ;  /* 0x3f80000007087423 */ /* 0x002fc80000000009 */
        /* <DEDUP_REMOVED lines=19> */
[CCC-:B------:R-:W-:Y:S01]  /*2e10*/  FFMA.RZ R3, R12.reuse, R8.reuse, R7.reuse ;  /* 0x000000080c037223 */ /* 0x1c0fe2000000c007 */
[CCC-:B------:R-:W-:Y:S01]  /*2e20*/  FFMA.RM R6, R12.reuse, R8.reuse, R7.reuse ;  /* 0x000000080c067223 */ /* 0x1c0fe20000004007 */
[C---:B------:R-:W-:Y:S02]  /*2e30*/  ISETP.NE.AND P2, PT, R9.reuse, RZ, PT ;  /* 0x000000ff0900720c */ /* 0x040fe40003f45270 */
[----:B------:R-:W-:Y:S02]  /*2e40*/  ISETP.NE.AND P1, PT, R9, RZ, PT ;  /* 0x000000ff0900720c */ /* 0x000fe40003f25270 */
[----:B------:R-:W-:Y:S01]  /*2e50*/  LOP3.LUT R5, R3, 0x7fffff, RZ, 0xc0, !PT ;  /* 0x007fffff03057812 */ /* 0x000fe200078ec0ff */
[----:B------:R-:W-:Y:S01]  /*2e60*/  FFMA.RP R3, R12, R8, R7 ;  /* 0x000000080c037223 */ /* 0x000fe20000008007 */
[C---:B------:R-:W-:Y:S01]  /*2e70*/  VIADD R8, R9.reuse, 0x20 ;  /* 0x0000002009087836 */ /* 0x040fe20000000000 */
[----:B------:R-:W-:Y:S02]  /*2e80*/  IADD3 R7, PT, PT, -R9, RZ, RZ ;  /* 0x000000ff09077210 */ /* 0x000fe40007ffe1ff */
        /* <DEDUP_REMOVED lines=10> */
[----:B------:R-:W-:-:S05]  /*2f30*/  LOP3.LUT R3, R3, R6, RZ, 0xc0, !PT ;  /* 0x0000000603037212 */ /* 0x000fca00078ec0ff */
[----:B------:R-:W-:-:S05]  /*2f40*/  IMAD.IADD R3, R8, 0x1, R3 ;  /* 0x0000000108037824 */ /* 0x000fca00078e0203 */
[----:B------:R-:W-:Y:S01]  /*2f50*/  LOP3.LUT R0, R3, R0, RZ, 0xfc, !PT ;  /* 0x0000000003007212 */ /* 0x000fe200078efcff */
[----:B------:R-:W-:Y:S06]  /*2f60*/  BRA `(.L_x_161) ;  /* 0x0000000000107947 */ /* 0x000fec0003800000 */
.L_x_160:
[----:B------:R-:W-:-:S04]  /*2f70*/  LOP3.LUT R0, R0, 0x80000000, RZ, 0xc0, !PT ;  /* 0x8000000000007812 */ /* 0x000fc800078ec0ff */
[----:B------:R-:W-:Y:S01]  /*2f80*/  LOP3.LUT R0, R0, 0x7f800000, RZ, 0xfc, !PT ;  /* 0x7f80000000007812 */ /* 0x000fe200078efcff */
[----:B------:R-:W-:Y:S06]  /*2f90*/  BRA `(.L_x_161) ;  /* 0x0000000000047947 */ /* 0x000fec0003800000 */
.L_x_159:
[----:B------:R-:W-:-:S07]  /*2fa0*/  IMAD R0, R6, 0x800000, R0 ;  /* 0x0080000006007824 */ /* 0x000fce00078e0200 */
.L_x_161:
[----:B------:R-:W-:Y:S05]  /*2fb0*/  BSYNC.RECONVERGENT B2 ;  /* 0x0000000000027941 */ /* 0x000fea0003800200 */
.L_x_158:
[----:B------:R-:W-:Y:S05]  /*2fc0*/  BRA `(.L_x_162) ;  /* 0x0000000000207947 */ /* 0x000fea0003800000 */
.L_x_157:
[----:B------:R-:W-:-:S04]  /*2fd0*/  LOP3.LUT R0, R3, 0x80000000, R0, 0x48, !PT ;  /* 0x8000000003007812 */ /* 0x000fc800078e4800 */
[----:B------:R-:W-:Y:S01]  /*2fe0*/  LOP3.LUT R0, R0, 0x7f800000, RZ, 0xfc, !PT ;  /* 0x7f80000000007812 */ /* 0x000fe200078efcff */
[----:B------:R-:W-:Y:S06]  /*2ff0*/  BRA `(.L_x_162) ;  /* 0x0000000000147947 */ /* 0x000fec0003800000 */
.L_x_156:
[----:B------:R-:W-:Y:S01]  /*3000*/  LOP3.LUT R0, R3, 0x80000000, R0, 0x48, !PT ;  /* 0x8000000003007812 */ /* 0x000fe200078e4800 */
[----:B------:R-:W-:Y:S06]  /*3010*/  BRA `(.L_x_162) ;  /* 0x00000000000c7947 */ /* 0x000fec0003800000 */
.L_x_155:
[----:B------:R-:W0:Y:S01]  /*3020*/  MUFU.RSQ R0, -QNAN ;  /* 0xffc0000000007908 */ /* 0x000e220000001400 */
[----:B------:R-:W-:Y:S05]  /*3030*/  BRA `(.L_x_162) ;  /* 0x0000000000047947 */ /* 0x000fea0003800000 */
.L_x_154:
[----:B------:R-:W-:-:S07]  /*3040*/  FADD.FTZ R0, R0, R3 ;  /* 0x0000000300007221 */ /* 0x000fce0000010000 */
.L_x_162:
[----:B------:R-:W-:Y:S05]  /*3050*/  BSYNC.RECONVERGENT B1 ;  /* 0x0000000000017941 */ /* 0x000fea0003800200 */
.L_x_152:
[----:B------:R-:W-:Y:S01]  /*3060*/  IMAD.MOV.U32 R5, RZ, RZ, 0x0 ;  /* 0x00000000ff057424 */ /* 0x000fe200078e00ff */
[----:B0-----:R-:W-:-:S03]  /*3070*/  MOV R7, R0 ;  /* 0x0000000000077202 */ /* 0x001fc60000000f00 */
[----:B------:R-:W-:Y:S05]  /*3080*/  RET.REL.NODEC R4 `(_Z5RelaxPfS_S_S_S_S_iS_fb) ;  /* 0xffffffcc04dc7950 */ /* 0x000fea0003c3ffff */
        .type           $_Z5RelaxPfS_S_S_S_S_iS_fb$__internal_accurate_pow,@function
        .size           $_Z5RelaxPfS_S_S_S_S_iS_fb$__internal_accurate_pow,(.L_x_172 - $_Z5RelaxPfS_S_S_S_S_iS_fb$__internal_accurate_pow)
$_Z5RelaxPfS_S_S_S_S_iS_fb$__internal_accurate_pow:
[----:B------:R-:W-:Y:S01]  /*3090*/  ISETP.GT.U32.AND P0, PT, R21, 0xfffff, PT ;  /* 0x000fffff1500780c */ /* 0x000fe20003f04070 */
[----:B------:R-:W-:Y:S01]  /*30a0*/  IMAD.MOV.U32 R14, RZ, RZ, 0x41ad3b5a ;  /* 0x41ad3b5aff0e7424 */ /* 0x000fe200078e00ff */
[----:B------:R-:W-:Y:S01]  /*30b0*/  MOV R10, R21 ;  /* 0x00000015000a7202 */ /* 0x000fe20000000f00 */
[----:B------:R-:W-:Y:S01]  /*30c0*/  UMOV UR4, 0x7d2cafe2 ;  /* 0x7d2cafe200047882 */ /* 0x000fe20000000000 */
[----:B------:R-:W-:Y:S01]  /*30d0*/  MOV R12, R20 ;  /* 0x00000014000c7202 */ /* 0x000fe20000000f00 */
[----:B------:R-:W-:Y:S01]  /*30e0*/  UMOV UR5, 0x3eb0f5ff ;  /* 0x3eb0f5ff00057882 */ /* 0x000fe20000000000 */
[----:B------:R-:W-:Y:S01]  /*30f0*/  MOV R15, 0x3ed0f5d2 ;  /* 0x3ed0f5d2000f7802 */ /* 0x000fe20000000f00 */
[----:B------:R-:W-:Y:S01]  /*3100*/  UMOV UR8, 0x3b39803f ;  /* 0x3b39803f00087882 */ /* 0x000fe20000000000 */
[----:B------:R-:W-:Y:S01]  /*3110*/  SHF.R.U32.HI R28, RZ, 0x14, R21 ;  /* 0x00000014ff1c7819 */ /* 0x000fe20000011615 */
[----:B------:R-:W-:-:S04]  /*3120*/  UMOV UR9, 0x3c7abc9e ;  /* 0x3c7abc9e00097882 */ /* 0x000fc80000000000 */
[----:B------:R-:W-:-:S10]  /*3130*/  @!P0 DMUL R24, R20, 1.80143985094819840000e+16 ;  /* 0x4350000014188828 */ /* 0x000fd40000000000 */
[----:B------:R-:W-:Y:S01]  /*3140*/  @!P0 IMAD.MOV.U32 R10, RZ, RZ, R25 ;  /* 0x000000ffff0a8224 */ /* 0x000fe200078e0019 */
[----:B------:R-:W-:Y:S01]  /*3150*/  @!P0 LEA.HI R28, R25, 0xffffffca, RZ, 0xc ;  /* 0xffffffca191c8811 */ /* 0x000fe200078f60ff */
[----:B------:R-:W-:-:S03]  /*3160*/  @!P0 IMAD.MOV.U32 R12, RZ, RZ, R24 ;  /* 0x000000ffff0c8224 */ /* 0x000fc600078e0018 */
[----:B------:R-:W-:-:S04]  /*3170*/  LOP3.LUT R10, R10, 0x800fffff, RZ, 0xc0, !PT ;  /* 0x800fffff0a0a7812 */ /* 0x000fc800078ec0ff */
[----:B------:R-:W-:Y:S02]  /*3180*/  LOP3.LUT R13, R10, 0x3ff00000, RZ, 0xfc, !PT ;  /* 0x3ff000000a0d7812 */ /* 0x000fe400078efcff */
[----:B------:R-:W-:Y:S02]  /*3190*/  MOV R10, RZ ;  /* 0x000000ff000a7202 */ /* 0x000fe40000000f00 */
[----:B------:R-:W-:-:S13]  /*31a0*/  ISETP.GE.U32.AND P1, PT, R13, 0x3ff6a09f, PT ;  /* 0x3ff6a09f0d00780c */ /* 0x000fda0003f26070 */
[----:B------:R-:W-:-:S05]  /*31b0*/  @P1 IADD3 R11, PT, PT, R13, -0x100000, RZ ;  /* 0xfff000000d0b1810 */ /* 0x000fca0007ffe0ff */
[----:B------:R-:W-:-:S06]  /*31c0*/  @P1 IMAD.MOV.U32 R13, RZ, RZ, R11 ;  /* 0x000000ffff0d1224 */ /* 0x000fcc00078e000b */
        /* <DEDUP_REMOVED lines=62> */
[C---:B------:R-:W-:Y:S01]  /*35b0*/  VIADD R16, R28.reuse, 0xfffffc01 ;  /* 0xfffffc011c107836 */ /* 0x040fe20000000000 */
[----:B------:R-:W-:-:S06]  /*35c0*/  @P1 IADD3 R16, PT, PT, R28, -0x3fe, RZ ;  /* 0xfffffc021c101810 */ /* 0x000fcc0007ffe0ff */
[----:B------:R-:W-:Y:S01]  /*35d0*/  DADD R18, R14, R10 ;  /* 0x000000000e127229 */ /* 0x000fe2000000000a */
[----:B------:R-:W-:Y:S01]  /*35e0*/  LOP3.LUT R14, R16, 0x80000000, RZ, 0x3c, !PT ;  /* 0x80000000100e7812 */ /* 0x000fe200078e3cff */
[----:B------:R-:W-:-:S06]  /*35f0*/  IMAD.MOV.U32 R15, RZ, RZ, 0x43300000 ;  /* 0x43300000ff0f7424 */ /* 0x000fcc00078e00ff */
[----:B------:R-:W-:Y:S02]  /*3600*/  DADD R16, R12, R18 ;  /* 0x000000000c107229 */ /* 0x000fe40000000012 */
[----:B------:R-:W-:Y:S01]  /*3610*/  DADD R14, R14, -UR4 ;  /* 0x800000040e0e7e29 */ /* 0x000fe20008000000 */
[----:B------:R-:W-:Y:S01]  /*3620*/  UMOV UR4, 0xfefa39ef ;  /* 0xfefa39ef00047882 */ /* 0x000fe20000000000 */
[----:B------:R-:W-:-:S04]  /*3630*/  UMOV UR5, 0x3fe62e42 ;  /* 0x3fe62e4200057882 */ /* 0x000fc80000000000 */
[--C-:B------:R-:W-:Y:S02]  /*3640*/  DADD R20, R12, -R16.reuse ;  /* 0x000000000c147229 */ /* 0x100fe40000000810 */
[----:B------:R-:W-:-:S06]  /*3650*/  DFMA R10, R14, UR4, R16 ;  /* 0x000000040e0a7c2b */ /* 0x000fcc0008000010 */
[----:B------:R-:W-:Y:S02]  /*3660*/  DADD R20, R18, R20 ;  /* 0x0000000012147229 */ /* 0x000fe40000000014 */
[----:B------:R-:W-:-:S08]  /*3670*/  DFMA R12, R14, -UR4, R10 ;  /* 0x800000040e0c7c2b */ /* 0x000fd0000800000a */
[----:B------:R-:W-:-:S08]  /*3680*/  DADD R12, -R16, R12 ;  /* 0x00000000100c7229 */ /* 0x000fd0000000010c */
[----:B------:R-:W-:-:S08]  /*3690*/  DADD R12, R20, -R12 ;  /* 0x00000000140c7229 */ /* 0x000fd0000000080c */
[----:B------:R-:W-:-:S08]  /*36a0*/  DFMA R14, R14, UR8, R12 ;  /* 0x000000080e0e7c2b */ /* 0x000fd0000800000c */
[----:B------:R-:W-:-:S08]  /*36b0*/  DADD R12, R10, R14 ;  /* 0x000000000a0c7229 */ /* 0x000fd0000000000e */
[----:B------:R-:W-:Y:S02]  /*36c0*/  DADD R10, R10, -R12 ;  /* 0x000000000a0a7229 */ /* 0x000fe4000000080c */
[----:B------:R-:W-:-:S06]  /*36d0*/  DMUL R20, R12, 2 ;  /* 0x400000000c147828 */ /* 0x000fcc0000000000 */
[----:B------:R-:W-:Y:S02]  /*36e0*/  DADD R10, R14, R10 ;  /* 0x000000000e0a7229 */ /* 0x000fe4000000000a */
[----:B------:R-:W-:Y:S01]  /*36f0*/  DFMA R18, R12, 2, -R20 ;  /* 0x400000000c12782b */ /* 0x000fe20000000814 */
[----:B------:R-:W-:Y:S01]  /*3700*/  MOV R12, 0x652b82fe ;  /* 0x652b82fe000c7802 */ /* 0x000fe20000000f00 */
[----:B------:R-:W-:-:S06]  /*3710*/  IMAD.MOV.U32 R13, RZ, RZ, 0x3ff71547 ;  /* 0x3ff71547ff0d7424 */ /* 0x000fcc00078e00ff */
        /* <DEDUP_REMOVED lines=51> */
[----:B------:R-:W-:-:S04]  /*3a50*/  @!P1 SHF.R.S32.HI R13, RZ, 0x1, R13 ;  /* 0x00000001ff0d9819 */ /* 0x000fc8000001140d */
[----:B------:R-:W-:Y:S01]  /*3a60*/  @!P1 IADD3 R10, PT, PT, R12, -R13, RZ ;  /* 0x8000000d0c0a9210 */ /* 0x000fe20007ffe0ff */
[----:B------:R-:W-:-:S03]  /*3a70*/  @!P1 IMAD R15, R13, 0x100000, R15 ;  /* 0x001000000d0f9824 */ /* 0x000fc600078e020f */
[----:B------:R-:W-:Y:S02]  /*3a80*/  @!P1 LEA R11, R10, 0x3ff00000, 0x14 ;  /* 0x3ff000000a0b9811 */ /* 0x000fe400078ea0ff */
[----:B------:R-:W-:-:S06]  /*3a90*/  @!P1 MOV R10, RZ ;  /* 0x000000ff000a9202 */ /* 0x000fcc0000000f00 */
[----:B------:R-:W-:-:S11]  /*3aa0*/  @!P1 DMUL R16, R14, R10 ;  /* 0x0000000a0e109228 */ /* 0x000fd60000000000 */
.L_x_163:
[----:B------:R-:W-:Y:S01]  /*3ab0*/  DFMA R18, R18, R16, R16 ;  /* 0x000000101212722b */ /* 0x000fe20000000010 */
[----:B------:R-:W-:Y:S01]  /*3ac0*/  IMAD.MOV.U32 R12, RZ, RZ, R0 ;  /* 0x000000ffff0c7224 */ /* 0x000fe200078e0000 */
[----:B------:R-:W-:Y:S01]  /*3ad0*/  DSETP.NEU.AND P0, PT, |R16|, +INF , PT ;  /* 0x7ff000001000742a */ /* 0x000fe20003f0d200 */
[----:B------:R-:W-:-:S07]  /*3ae0*/  MOV R13, 0x0 ;  /* 0x00000000000d7802 */ /* 0x000fce0000000f00 */
[----:B------:R-:W-:Y:S02]  /*3af0*/  FSEL R10, R16, R18, !P0 ;  /* 0x00000012100a7208 */ /* 0x000fe40004000000 */
[----:B------:R-:W-:Y:S01]  /*3b00*/  FSEL R11, R17, R19, !P0 ;  /* 0x00000013110b7208 */ /* 0x000fe20004000000 */
[----:B------:R-:W-:Y:S06]  /*3b10*/  RET.REL.NODEC R12 `(_Z5RelaxPfS_S_S_S_S_iS_fb) ;  /* 0xffffffc40c387950 */ /* 0x000fec0003c3ffff */
.L_x_164:
        /* <DEDUP_REMOVED lines=14> */
.L_x_172:


//--------------------- .nv.shared.reserved.0     --------------------------
	.section	.nv.shared.reserved.0,"aw",@nobits
	.weak		__nv_reservedSMEM_offset_0_alias
	.size		__nv_reservedSMEM_offset_0_alias, 0, 64
	.other		__nv_reservedSMEM_offset_0_alias,@"STO_CUDA_RESERVED_SHARED STV_DEFAULT"
__nv_reservedSMEM_offset_0_alias:
	.zero		0
	.zero		64


//--------------------- .nv.constant0._Z4AlphPfS_S_S_S_if --------------------------
	.section	.nv.constant0._Z4AlphPfS_S_S_S_if,"a",@progbits
	.sectionflags	@""
	.align	4
.nv.constant0._Z4AlphPfS_S_S_S_if:
	.zero		944


//--------------------- .nv.constant0._Z5RelaxPfS_S_S_S_S_iS_fb --------------------------
	.section	.nv.constant0._Z5RelaxPfS_S_S_S_S_iS_fb,"a",@progbits
	.sectionflags	@""
	.align	4
.nv.constant0._Z5RelaxPfS_S_S_S_S_iS_fb:
	.zero		965


//--------------------- SYMBOLS --------------------------

	.type		.nv.reservedSmem.offset0,@object
	.size		.nv.reservedSmem.offset0,0x4
